//
// Generated by NVIDIA NVVM Compiler
//
// Compiler Build ID: CL-36424714
// Cuda compilation tools, release 13.0, V13.0.88
// Based on NVVM 20.0.0
//

.version 9.0
.target sm_100
.address_size 64

	// .globl	_Z11blur_kernelPhS_jj

.visible .entry _Z11blur_kernelPhS_jj(
	.param .u64 .ptr .align 1 _Z11blur_kernelPhS_jj_param_0,
	.param .u64 .ptr .align 1 _Z11blur_kernelPhS_jj_param_1,
	.param .u32 _Z11blur_kernelPhS_jj_param_2,
	.param .u32 _Z11blur_kernelPhS_jj_param_3
)
{
	.reg .pred 	%p<221>;
	.reg .b16 	%rs<7>;
	.reg .b32 	%r<292>;
	.reg .b64 	%rd<105>;

	ld.param.u64 	%rd3, [_Z11blur_kernelPhS_jj_param_0];
	ld.param.u64 	%rd2, [_Z11blur_kernelPhS_jj_param_1];
	ld.param.u32 	%r113, [_Z11blur_kernelPhS_jj_param_2];
	ld.param.u32 	%r115, [_Z11blur_kernelPhS_jj_param_3];
	cvta.to.global.u64 	%rd1, %rd3;
	mov.u32 	%r116, %ctaid.x;
	mov.u32 	%r117, %ntid.x;
	mov.u32 	%r118, %tid.x;
	mad.lo.s32 	%r1, %r116, %r117, %r118;
	mov.u32 	%r119, %ctaid.y;
	mov.u32 	%r120, %ntid.y;
	mov.u32 	%r121, %tid.y;
	mad.lo.s32 	%r122, %r119, %r120, %r121;
	setp.ge.u32 	%p1, %r1, %r113;
	setp.ge.u32 	%p2, %r122, %r115;
	or.pred  	%p3, %p1, %p2;
	@%p3 bra 	$L__BB0_100;
	add.s32 	%r3, %r1, -3;
	add.s32 	%r4, %r122, -3;
	setp.ge.u32 	%p4, %r3, %r113;
	or.b32  	%r124, %r4, %r3;
	setp.lt.s32 	%p5, %r124, 0;
	setp.ge.u32 	%p6, %r4, %r115;
	or.pred  	%p7, %p6, %p4;
	mov.b32 	%r244, 0;
	or.pred  	%p8, %p7, %p5;
	@%p8 bra 	$L__BB0_3;
	mad.lo.s32 	%r125, %r4, %r113, %r3;
	cvt.u64.u32 	%rd4, %r125;
	add.s64 	%rd5, %rd1, %rd4;
	ld.global.u8 	%r244, [%rd5];
$L__BB0_3:
	setp.ge.u32 	%p9, %r3, %r113;
	add.s32 	%r7, %r122, -2;
	or.b32  	%r126, %r7, %r3;
	setp.lt.s32 	%p10, %r126, 0;
	setp.ge.u32 	%p11, %r7, %r115;
	or.pred  	%p12, %p11, %p9;
	or.pred  	%p13, %p12, %p10;
	@%p13 bra 	$L__BB0_5;
	mad.lo.s32 	%r127, %r7, %r113, %r3;
	cvt.u64.u32 	%rd6, %r127;
	add.s64 	%rd7, %rd1, %rd6;
	ld.global.u8 	%r128, [%rd7];
	add.s32 	%r244, %r244, %r128;
$L__BB0_5:
	setp.ge.u32 	%p14, %r3, %r113;
	add.s32 	%r10, %r122, -1;
	or.b32  	%r129, %r10, %r3;
	setp.lt.s32 	%p15, %r129, 0;
	setp.ge.u32 	%p16, %r10, %r115;
	or.pred  	%p17, %p16, %p14;
	or.pred  	%p18, %p17, %p15;
	@%p18 bra 	$L__BB0_7;
	mad.lo.s32 	%r130, %r10, %r113, %r3;
	cvt.u64.u32 	%rd8, %r130;
	add.s64 	%rd9, %rd1, %rd8;
	ld.global.u8 	%r131, [%rd9];
	add.s32 	%r244, %r244, %r131;
$L__BB0_7:
	setp.ge.u32 	%p19, %r3, %r113;
	setp.lt.s32 	%p20, %r1, 3;
	or.pred  	%p21, %p20, %p19;
	@%p21 bra 	$L__BB0_9;
	mad.lo.s32 	%r132, %r122, %r113, %r3;
	cvt.u64.u32 	%rd10, %r132;
	add.s64 	%rd11, %rd1, %rd10;
	ld.global.u8 	%r133, [%rd11];
	add.s32 	%r244, %r244, %r133;
$L__BB0_9:
	setp.lt.s32 	%p22, %r1, 3;
	setp.ge.u32 	%p23, %r3, %r113;
	add.s32 	%r15, %r122, 1;
	setp.ge.u32 	%p24, %r15, %r115;
	or.pred  	%p25, %p24, %p23;
	or.pred  	%p26, %p25, %p22;
	@%p26 bra 	$L__BB0_11;
	mad.lo.s32 	%r134, %r15, %r113, %r3;
	cvt.u64.u32 	%rd12, %r134;
	add.s64 	%rd13, %rd1, %rd12;
	ld.global.u8 	%r135, [%rd13];
	add.s32 	%r244, %r244, %r135;
$L__BB0_11:
	setp.lt.s32 	%p27, %r1, 3;
	setp.ge.u32 	%p28, %r3, %r113;
	add.s32 	%r18, %r122, 2;
	setp.ge.u32 	%p29, %r18, %r115;
	or.pred  	%p30, %p29, %p28;
	or.pred  	%p31, %p30, %p27;
	@%p31 bra 	$L__BB0_13;
	mad.lo.s32 	%r136, %r18, %r113, %r3;
	cvt.u64.u32 	%rd14, %r136;
	add.s64 	%rd15, %rd1, %rd14;
	ld.global.u8 	%r137, [%rd15];
	add.s32 	%r244, %r244, %r137;
$L__BB0_13:
	setp.lt.s32 	%p32, %r1, 3;
	setp.ge.u32 	%p33, %r3, %r113;
	add.s32 	%r21, %r122, 3;
	setp.ge.u32 	%p34, %r21, %r115;
	or.pred  	%p35, %p34, %p33;
	or.pred  	%p36, %p35, %p32;
	@%p36 bra 	$L__BB0_15;
	mad.lo.s32 	%r138, %r21, %r113, %r3;
	cvt.u64.u32 	%rd16, %r138;
	add.s64 	%rd17, %rd1, %rd16;
	ld.global.u8 	%r139, [%rd17];
	add.s32 	%r244, %r244, %r139;
$L__BB0_15:
	setp.ge.u32 	%p37, %r4, %r115;
	add.s32 	%r24, %r1, -2;
	setp.ge.u32 	%p38, %r24, %r113;
	or.b32  	%r140, %r4, %r24;
	setp.lt.s32 	%p39, %r140, 0;
	or.pred  	%p40, %p37, %p38;
	or.pred  	%p41, %p40, %p39;
	@%p41 bra 	$L__BB0_17;
	mad.lo.s32 	%r141, %r4, %r113, %r24;
	cvt.u64.u32 	%rd18, %r141;
	add.s64 	%rd19, %rd1, %rd18;
	ld.global.u8 	%r142, [%rd19];
	add.s32 	%r244, %r244, %r142;
$L__BB0_17:
	setp.ge.u32 	%p42, %r24, %r113;
	setp.ge.u32 	%p43, %r7, %r115;
	or.b32  	%r143, %r7, %r24;
	setp.lt.s32 	%p44, %r143, 0;
	or.pred  	%p45, %p43, %p42;
	or.pred  	%p46, %p45, %p44;
	@%p46 bra 	$L__BB0_19;
	mad.lo.s32 	%r144, %r7, %r113, %r24;
	cvt.u64.u32 	%rd20, %r144;
	add.s64 	%rd21, %rd1, %rd20;
	ld.global.u8 	%r145, [%rd21];
	add.s32 	%r244, %r244, %r145;
$L__BB0_19:
	setp.ge.u32 	%p47, %r24, %r113;
	setp.ge.u32 	%p48, %r10, %r115;
	or.b32  	%r146, %r10, %r24;
	setp.lt.s32 	%p49, %r146, 0;
	or.pred  	%p50, %p48, %p47;
	or.pred  	%p51, %p50, %p49;
	@%p51 bra 	$L__BB0_21;
	mad.lo.s32 	%r147, %r10, %r113, %r24;
	cvt.u64.u32 	%rd22, %r147;
	add.s64 	%rd23, %rd1, %rd22;
	ld.global.u8 	%r148, [%rd23];
	add.s32 	%r244, %r244, %r148;
$L__BB0_21:
	setp.ge.u32 	%p52, %r24, %r113;
	setp.lt.s32 	%p53, %r1, 2;
	or.pred  	%p54, %p53, %p52;
	@%p54 bra 	$L__BB0_23;
	mad.lo.s32 	%r149, %r122, %r113, %r24;
	cvt.u64.u32 	%rd24, %r149;
	add.s64 	%rd25, %rd1, %rd24;
	ld.global.u8 	%r150, [%rd25];
	add.s32 	%r244, %r244, %r150;
$L__BB0_23:
	setp.lt.s32 	%p55, %r1, 2;
	setp.ge.u32 	%p56, %r24, %r113;
	setp.ge.u32 	%p57, %r15, %r115;
	or.pred  	%p58, %p57, %p56;
	or.pred  	%p59, %p58, %p55;
	@%p59 bra 	$L__BB0_25;
	mad.lo.s32 	%r151, %r15, %r113, %r24;
	cvt.u64.u32 	%rd26, %r151;
	add.s64 	%rd27, %rd1, %rd26;
	ld.global.u8 	%r152, [%rd27];
	add.s32 	%r244, %r244, %r152;
$L__BB0_25:
	setp.lt.s32 	%p60, %r1, 2;
	setp.ge.u32 	%p61, %r24, %r113;
	setp.ge.u32 	%p62, %r18, %r115;
	or.pred  	%p63, %p62, %p61;
	or.pred  	%p64, %p63, %p60;
	@%p64 bra 	$L__BB0_27;
	mad.lo.s32 	%r153, %r18, %r113, %r24;
	cvt.u64.u32 	%rd28, %r153;
	add.s64 	%rd29, %rd1, %rd28;
	ld.global.u8 	%r154, [%rd29];
	add.s32 	%r244, %r244, %r154;
$L__BB0_27:
	setp.lt.s32 	%p65, %r1, 2;
	setp.ge.u32 	%p66, %r24, %r113;
	setp.ge.u32 	%p67, %r21, %r115;
	or.pred  	%p68, %p67, %p66;
	or.pred  	%p69, %p68, %p65;
	@%p69 bra 	$L__BB0_29;
	mad.lo.s32 	%r155, %r21, %r113, %r24;
	cvt.u64.u32 	%rd30, %r155;
	add.s64 	%rd31, %rd1, %rd30;
	ld.global.u8 	%r156, [%rd31];
	add.s32 	%r244, %r244, %r156;
$L__BB0_29:
	setp.ge.u32 	%p70, %r4, %r115;
	add.s32 	%r39, %r1, -1;
	setp.ge.u32 	%p71, %r39, %r113;
	or.b32  	%r157, %r4, %r39;
	setp.lt.s32 	%p72, %r157, 0;
	or.pred  	%p73, %p70, %p71;
	or.pred  	%p74, %p73, %p72;
	@%p74 bra 	$L__BB0_31;
	mad.lo.s32 	%r158, %r4, %r113, %r39;
	cvt.u64.u32 	%rd32, %r158;
	add.s64 	%rd33, %rd1, %rd32;
	ld.global.u8 	%r159, [%rd33];
	add.s32 	%r244, %r244, %r159;
$L__BB0_31:
	setp.ge.u32 	%p75, %r39, %r113;
	setp.ge.u32 	%p76, %r7, %r115;
	or.b32  	%r160, %r7, %r39;
	setp.lt.s32 	%p77, %r160, 0;
	or.pred  	%p78, %p76, %p75;
	or.pred  	%p79, %p78, %p77;
	@%p79 bra 	$L__BB0_33;
	mad.lo.s32 	%r161, %r7, %r113, %r39;
	cvt.u64.u32 	%rd34, %r161;
	add.s64 	%rd35, %rd1, %rd34;
	ld.global.u8 	%r162, [%rd35];
	add.s32 	%r244, %r244, %r162;
$L__BB0_33:
	setp.ge.u32 	%p80, %r39, %r113;
	setp.ge.u32 	%p81, %r10, %r115;
	or.b32  	%r163, %r10, %r39;
	setp.lt.s32 	%p82, %r163, 0;
	or.pred  	%p83, %p81, %p80;
	or.pred  	%p84, %p83, %p82;
	@%p84 bra 	$L__BB0_35;
	mad.lo.s32 	%r164, %r10, %r113, %r39;
	cvt.u64.u32 	%rd36, %r164;
	add.s64 	%rd37, %rd1, %rd36;
	ld.global.u8 	%r165, [%rd37];
	add.s32 	%r244, %r244, %r165;
$L__BB0_35:
	setp.ge.u32 	%p85, %r39, %r113;
	setp.lt.s32 	%p86, %r1, 1;
	or.pred  	%p87, %p86, %p85;
	@%p87 bra 	$L__BB0_37;
	mad.lo.s32 	%r166, %r122, %r113, %r39;
	cvt.u64.u32 	%rd38, %r166;
	add.s64 	%rd39, %rd1, %rd38;
	ld.global.u8 	%r167, [%rd39];
	add.s32 	%r244, %r244, %r167;
$L__BB0_37:
	setp.lt.s32 	%p88, %r1, 1;
	setp.ge.u32 	%p89, %r39, %r113;
	setp.ge.u32 	%p90, %r15, %r115;
	or.pred  	%p91, %p90, %p89;
	or.pred  	%p92, %p91, %p88;
	@%p92 bra 	$L__BB0_39;
	mad.lo.s32 	%r168, %r15, %r113, %r39;
	cvt.u64.u32 	%rd40, %r168;
	add.s64 	%rd41, %rd1, %rd40;
	ld.global.u8 	%r169, [%rd41];
	add.s32 	%r244, %r244, %r169;
$L__BB0_39:
	setp.lt.s32 	%p93, %r1, 1;
	setp.ge.u32 	%p94, %r39, %r113;
	setp.ge.u32 	%p95, %r18, %r115;
	or.pred  	%p96, %p95, %p94;
	or.pred  	%p97, %p96, %p93;
	@%p97 bra 	$L__BB0_41;
	mad.lo.s32 	%r170, %r18, %r113, %r39;
	cvt.u64.u32 	%rd42, %r170;
	add.s64 	%rd43, %rd1, %rd42;
	ld.global.u8 	%r171, [%rd43];
	add.s32 	%r244, %r244, %r171;
$L__BB0_41:
	setp.lt.s32 	%p98, %r1, 1;
	setp.ge.u32 	%p99, %r39, %r113;
	setp.ge.u32 	%p100, %r21, %r115;
	or.pred  	%p101, %p100, %p99;
	or.pred  	%p102, %p101, %p98;
	@%p102 bra 	$L__BB0_43;
	mad.lo.s32 	%r172, %r21, %r113, %r39;
	cvt.u64.u32 	%rd44, %r172;
	add.s64 	%rd45, %rd1, %rd44;
	ld.global.u8 	%r173, [%rd45];
	add.s32 	%r244, %r244, %r173;
$L__BB0_43:
	setp.ge.u32 	%p103, %r4, %r115;
	or.b32  	%r174, %r4, %r1;
	setp.lt.s32 	%p104, %r174, 0;
	or.pred  	%p105, %p104, %p103;
	@%p105 bra 	$L__BB0_45;
	mad.lo.s32 	%r175, %r4, %r113, %r1;
	cvt.u64.u32 	%rd46, %r175;
	add.s64 	%rd47, %rd1, %rd46;
	ld.global.u8 	%r176, [%rd47];
	add.s32 	%r244, %r244, %r176;
$L__BB0_45:
	setp.ge.u32 	%p106, %r7, %r115;
	or.b32  	%r177, %r7, %r1;
	setp.lt.s32 	%p107, %r177, 0;
	or.pred  	%p108, %p107, %p106;
	@%p108 bra 	$L__BB0_47;
	mad.lo.s32 	%r178, %r7, %r113, %r1;
	cvt.u64.u32 	%rd48, %r178;
	add.s64 	%rd49, %rd1, %rd48;
	ld.global.u8 	%r179, [%rd49];
	add.s32 	%r244, %r244, %r179;
$L__BB0_47:
	setp.ge.u32 	%p109, %r10, %r115;
	or.b32  	%r180, %r10, %r1;
	setp.lt.s32 	%p110, %r180, 0;
	or.pred  	%p111, %p110, %p109;
	@%p111 bra 	$L__BB0_49;
	mad.lo.s32 	%r181, %r10, %r113, %r1;
	cvt.u64.u32 	%rd50, %r181;
	add.s64 	%rd51, %rd1, %rd50;
	ld.global.u8 	%r182, [%rd51];
	add.s32 	%r244, %r244, %r182;
$L__BB0_49:
	setp.lt.s32 	%p112, %r1, 0;
	@%p112 bra 	$L__BB0_51;
	mad.lo.s32 	%r183, %r122, %r113, %r1;
	cvt.u64.u32 	%rd52, %r183;
	add.s64 	%rd53, %rd1, %rd52;
	ld.global.u8 	%r184, [%rd53];
	add.s32 	%r244, %r244, %r184;
$L__BB0_51:
	setp.lt.s32 	%p113, %r1, 0;
	setp.ge.u32 	%p114, %r15, %r115;
	or.pred  	%p115, %p113, %p114;
	@%p115 bra 	$L__BB0_53;
	mad.lo.s32 	%r185, %r15, %r113, %r1;
	cvt.u64.u32 	%rd54, %r185;
	add.s64 	%rd55, %rd1, %rd54;
	ld.global.u8 	%r186, [%rd55];
	add.s32 	%r244, %r244, %r186;
$L__BB0_53:
	setp.lt.s32 	%p116, %r1, 0;
	setp.ge.u32 	%p117, %r18, %r115;
	or.pred  	%p118, %p116, %p117;
	@%p118 bra 	$L__BB0_55;
	mad.lo.s32 	%r187, %r18, %r113, %r1;
	cvt.u64.u32 	%rd56, %r187;
	add.s64 	%rd57, %rd1, %rd56;
	ld.global.u8 	%r188, [%rd57];
	add.s32 	%r244, %r244, %r188;
$L__BB0_55:
	setp.lt.s32 	%p119, %r1, 0;
	setp.ge.u32 	%p120, %r21, %r115;
	or.pred  	%p121, %p119, %p120;
	@%p121 bra 	$L__BB0_57;
	mad.lo.s32 	%r189, %r21, %r113, %r1;
	cvt.u64.u32 	%rd58, %r189;
	add.s64 	%rd59, %rd1, %rd58;
	ld.global.u8 	%r190, [%rd59];
	add.s32 	%r244, %r244, %r190;
$L__BB0_57:
	setp.ge.u32 	%p122, %r4, %r115;
	add.s32 	%r68, %r1, 1;
	setp.ge.u32 	%p123, %r68, %r113;
	or.b32  	%r191, %r4, %r68;
	setp.lt.s32 	%p124, %r191, 0;
	or.pred  	%p125, %p122, %p123;
	or.pred  	%p126, %p125, %p124;
	@%p126 bra 	$L__BB0_59;
	mad.lo.s32 	%r192, %r4, %r113, %r68;
	cvt.u64.u32 	%rd60, %r192;
	add.s64 	%rd61, %rd1, %rd60;
	ld.global.u8 	%r193, [%rd61];
	add.s32 	%r244, %r244, %r193;
$L__BB0_59:
	setp.ge.u32 	%p127, %r68, %r113;
	setp.ge.u32 	%p128, %r7, %r115;
	or.b32  	%r194, %r7, %r68;
	setp.lt.s32 	%p129, %r194, 0;
	or.pred  	%p130, %p128, %p127;
	or.pred  	%p131, %p130, %p129;
	@%p131 bra 	$L__BB0_61;
	mad.lo.s32 	%r195, %r7, %r113, %r68;
	cvt.u64.u32 	%rd62, %r195;
	add.s64 	%rd63, %rd1, %rd62;
	ld.global.u8 	%r196, [%rd63];
	add.s32 	%r244, %r244, %r196;
$L__BB0_61:
	setp.ge.u32 	%p132, %r68, %r113;
	setp.ge.u32 	%p133, %r10, %r115;
	or.b32  	%r197, %r10, %r68;
	setp.lt.s32 	%p134, %r197, 0;
	or.pred  	%p135, %p133, %p132;
	or.pred  	%p136, %p135, %p134;
	@%p136 bra 	$L__BB0_63;
	mad.lo.s32 	%r198, %r10, %r113, %r68;
	cvt.u64.u32 	%rd64, %r198;
	add.s64 	%rd65, %rd1, %rd64;
	ld.global.u8 	%r199, [%rd65];
	add.s32 	%r244, %r244, %r199;
$L__BB0_63:
	setp.ge.u32 	%p137, %r68, %r113;
	setp.lt.s32 	%p138, %r1, -1;
	or.pred  	%p139, %p138, %p137;
	@%p139 bra 	$L__BB0_65;
	mad.lo.s32 	%r200, %r122, %r113, %r68;
	cvt.u64.u32 	%rd66, %r200;
	add.s64 	%rd67, %rd1, %rd66;
	ld.global.u8 	%r201, [%rd67];
	add.s32 	%r244, %r244, %r201;
$L__BB0_65:
	setp.lt.s32 	%p140, %r1, -1;
	setp.ge.u32 	%p141, %r68, %r113;
	setp.ge.u32 	%p142, %r15, %r115;
	or.pred  	%p143, %p142, %p141;
	or.pred  	%p144, %p143, %p140;
	@%p144 bra 	$L__BB0_67;
	mad.lo.s32 	%r202, %r15, %r113, %r68;
	cvt.u64.u32 	%rd68, %r202;
	add.s64 	%rd69, %rd1, %rd68;
	ld.global.u8 	%r203, [%rd69];
	add.s32 	%r244, %r244, %r203;
$L__BB0_67:
	setp.lt.s32 	%p145, %r1, -1;
	setp.ge.u32 	%p146, %r68, %r113;
	setp.ge.u32 	%p147, %r18, %r115;
	or.pred  	%p148, %p147, %p146;
	or.pred  	%p149, %p148, %p145;
	@%p149 bra 	$L__BB0_69;
	mad.lo.s32 	%r204, %r18, %r113, %r68;
	cvt.u64.u32 	%rd70, %r204;
	add.s64 	%rd71, %rd1, %rd70;
	ld.global.u8 	%r205, [%rd71];
	add.s32 	%r244, %r244, %r205;
$L__BB0_69:
	setp.lt.s32 	%p150, %r1, -1;
	setp.ge.u32 	%p151, %r68, %r113;
	setp.ge.u32 	%p152, %r21, %r115;
	or.pred  	%p153, %p152, %p151;
	or.pred  	%p154, %p153, %p150;
	@%p154 bra 	$L__BB0_71;
	mad.lo.s32 	%r206, %r21, %r113, %r68;
	cvt.u64.u32 	%rd72, %r206;
	add.s64 	%rd73, %rd1, %rd72;
	ld.global.u8 	%r207, [%rd73];
	add.s32 	%r244, %r244, %r207;
$L__BB0_71:
	setp.ge.u32 	%p155, %r4, %r115;
	add.s32 	%r83, %r1, 2;
	setp.ge.u32 	%p156, %r83, %r113;
	or.b32  	%r208, %r4, %r83;
	setp.lt.s32 	%p157, %r208, 0;
	or.pred  	%p158, %p155, %p156;
	or.pred  	%p159, %p158, %p157;
	@%p159 bra 	$L__BB0_73;
	mad.lo.s32 	%r209, %r4, %r113, %r83;
	cvt.u64.u32 	%rd74, %r209;
	add.s64 	%rd75, %rd1, %rd74;
	ld.global.u8 	%r210, [%rd75];
	add.s32 	%r244, %r244, %r210;
$L__BB0_73:
	setp.ge.u32 	%p160, %r83, %r113;
	setp.ge.u32 	%p161, %r7, %r115;
	or.b32  	%r211, %r7, %r83;
	setp.lt.s32 	%p162, %r211, 0;
	or.pred  	%p163, %p161, %p160;
	or.pred  	%p164, %p163, %p162;
	@%p164 bra 	$L__BB0_75;
	mad.lo.s32 	%r212, %r7, %r113, %r83;
	cvt.u64.u32 	%rd76, %r212;
	add.s64 	%rd77, %rd1, %rd76;
	ld.global.u8 	%r213, [%rd77];
	add.s32 	%r244, %r244, %r213;
$L__BB0_75:
	setp.ge.u32 	%p165, %r83, %r113;
	setp.ge.u32 	%p166, %r10, %r115;
	or.b32  	%r214, %r10, %r83;
	setp.lt.s32 	%p167, %r214, 0;
	or.pred  	%p168, %p166, %p165;
	or.pred  	%p169, %p168, %p167;
	@%p169 bra 	$L__BB0_77;
	mad.lo.s32 	%r215, %r10, %r113, %r83;
	cvt.u64.u32 	%rd78, %r215;
	add.s64 	%rd79, %rd1, %rd78;
	ld.global.u8 	%r216, [%rd79];
	add.s32 	%r244, %r244, %r216;
$L__BB0_77:
	setp.ge.u32 	%p170, %r83, %r113;
	setp.lt.s32 	%p171, %r1, -2;
	or.pred  	%p172, %p171, %p170;
	@%p172 bra 	$L__BB0_79;
	mad.lo.s32 	%r217, %r122, %r113, %r83;
	cvt.u64.u32 	%rd80, %r217;
	add.s64 	%rd81, %rd1, %rd80;
	ld.global.u8 	%r218, [%rd81];
	add.s32 	%r244, %r244, %r218;
$L__BB0_79:
	setp.lt.s32 	%p173, %r1, -2;
	setp.ge.u32 	%p174, %r83, %r113;
	setp.ge.u32 	%p175, %r15, %r115;
	or.pred  	%p176, %p175, %p174;
	or.pred  	%p177, %p176, %p173;
	@%p177 bra 	$L__BB0_81;
	mad.lo.s32 	%r219, %r15, %r113, %r83;
	cvt.u64.u32 	%rd82, %r219;
	add.s64 	%rd83, %rd1, %rd82;
	ld.global.u8 	%r220, [%rd83];
	add.s32 	%r244, %r244, %r220;
$L__BB0_81:
	setp.lt.s32 	%p178, %r1, -2;
	setp.ge.u32 	%p179, %r83, %r113;
	setp.ge.u32 	%p180, %r18, %r115;
	or.pred  	%p181, %p180, %p179;
	or.pred  	%p182, %p181, %p178;
	@%p182 bra 	$L__BB0_83;
	mad.lo.s32 	%r221, %r18, %r113, %r83;
	cvt.u64.u32 	%rd84, %r221;
	add.s64 	%rd85, %rd1, %rd84;
	ld.global.u8 	%r222, [%rd85];
	add.s32 	%r244, %r244, %r222;
$L__BB0_83:
	setp.lt.s32 	%p183, %r1, -2;
	setp.ge.u32 	%p184, %r83, %r113;
	setp.ge.u32 	%p185, %r21, %r115;
	or.pred  	%p186, %p185, %p184;
	or.pred  	%p187, %p186, %p183;
	@%p187 bra 	$L__BB0_85;
	mad.lo.s32 	%r223, %r21, %r113, %r83;
	cvt.u64.u32 	%rd86, %r223;
	add.s64 	%rd87, %rd1, %rd86;
	ld.global.u8 	%r224, [%rd87];
	add.s32 	%r244, %r244, %r224;
$L__BB0_85:
	setp.ge.u32 	%p188, %r4, %r115;
	add.s32 	%r98, %r1, 3;
	setp.ge.u32 	%p189, %r98, %r113;
	or.b32  	%r225, %r4, %r98;
	setp.lt.s32 	%p190, %r225, 0;
	or.pred  	%p191, %p188, %p189;
	or.pred  	%p192, %p191, %p190;
	@%p192 bra 	$L__BB0_87;
	mad.lo.s32 	%r226, %r4, %r113, %r98;
	cvt.u64.u32 	%rd88, %r226;
	add.s64 	%rd89, %rd1, %rd88;
	ld.global.u8 	%r227, [%rd89];
	add.s32 	%r244, %r244, %r227;
$L__BB0_87:
	setp.ge.u32 	%p193, %r98, %r113;
	setp.ge.u32 	%p194, %r7, %r115;
	or.b32  	%r228, %r7, %r98;
	setp.lt.s32 	%p195, %r228, 0;
	or.pred  	%p196, %p194, %p193;
	or.pred  	%p197, %p196, %p195;
	@%p197 bra 	$L__BB0_89;
	mad.lo.s32 	%r229, %r7, %r113, %r98;
	cvt.u64.u32 	%rd90, %r229;
	add.s64 	%rd91, %rd1, %rd90;
	ld.global.u8 	%r230, [%rd91];
	add.s32 	%r244, %r244, %r230;
$L__BB0_89:
	setp.ge.u32 	%p198, %r98, %r113;
	setp.ge.u32 	%p199, %r10, %r115;
	or.b32  	%r231, %r10, %r98;
	setp.lt.s32 	%p200, %r231, 0;
	or.pred  	%p201, %p199, %p198;
	or.pred  	%p202, %p201, %p200;
	@%p202 bra 	$L__BB0_91;
	mad.lo.s32 	%r232, %r10, %r113, %r98;
	cvt.u64.u32 	%rd92, %r232;
	add.s64 	%rd93, %rd1, %rd92;
	ld.global.u8 	%r233, [%rd93];
	add.s32 	%r244, %r244, %r233;
$L__BB0_91:
	setp.ge.u32 	%p203, %r98, %r113;
	setp.lt.s32 	%p204, %r1, -3;
	or.pred  	%p205, %p204, %p203;
	@%p205 bra 	$L__BB0_93;
	mad.lo.s32 	%r234, %r122, %r113, %r98;
	cvt.u64.u32 	%rd94, %r234;
	add.s64 	%rd95, %rd1, %rd94;
	ld.global.u8 	%r235, [%rd95];
	add.s32 	%r244, %r244, %r235;
$L__BB0_93:
	setp.lt.s32 	%p206, %r1, -3;
	setp.ge.u32 	%p207, %r98, %r113;
	setp.ge.u32 	%p208, %r15, %r115;
	or.pred  	%p209, %p208, %p207;
	or.pred  	%p210, %p209, %p206;
	@%p210 bra 	$L__BB0_95;
	mad.lo.s32 	%r236, %r15, %r113, %r98;
	cvt.u64.u32 	%rd96, %r236;
	add.s64 	%rd97, %rd1, %rd96;
	ld.global.u8 	%r237, [%rd97];
	add.s32 	%r244, %r244, %r237;
$L__BB0_95:
	setp.lt.s32 	%p211, %r1, -3;
	setp.ge.u32 	%p212, %r98, %r113;
	setp.ge.u32 	%p213, %r18, %r115;
	or.pred  	%p214, %p213, %p212;
	or.pred  	%p215, %p214, %p211;
	@%p215 bra 	$L__BB0_97;
	mad.lo.s32 	%r238, %r18, %r113, %r98;
	cvt.u64.u32 	%rd98, %r238;
	add.s64 	%rd99, %rd1, %rd98;
	ld.global.u8 	%r239, [%rd99];
	add.s32 	%r244, %r244, %r239;
$L__BB0_97:
	setp.lt.s32 	%p216, %r1, -3;
	setp.ge.u32 	%p217, %r98, %r113;
	setp.ge.u32 	%p218, %r21, %r115;
	or.pred  	%p219, %p218, %p217;
	or.pred  	%p220, %p219, %p216;
	@%p220 bra 	$L__BB0_99;
	mad.lo.s32 	%r240, %r21, %r113, %r98;
	cvt.u64.u32 	%rd100, %r240;
	add.s64 	%rd101, %rd1, %rd100;
	ld.global.u8 	%r241, [%rd101];
	add.s32 	%r244, %r244, %r241;
$L__BB0_99:
	cvt.u16.u32 	%rs1, %r244;
	mul.hi.u16 	%rs2, %rs1, 20063;
	sub.s16 	%rs3, %rs1, %rs2;
	shr.u16 	%rs4, %rs3, 1;
	add.s16 	%rs5, %rs4, %rs2;
	shr.u16 	%rs6, %rs5, 5;
	mad.lo.s32 	%r242, %r113, %r122, %r1;
	cvt.u64.u32 	%rd102, %r242;
	cvta.to.global.u64 	%rd103, %rd2;
	add.s64 	%rd104, %rd103, %rd102;
	st.global.u8 	[%rd104], %rs6;
$L__BB0_100:
	ret;

}


// ===== COMPILED SASS (sm_100) =====

	.target	sm_100

	.elftype	@"ET_EXEC"


//--------------------- .note.nv.tkinfo           --------------------------
	.section	.note.nv.tkinfo,"",@"SHT_NOTE"
	.sectionflags	@"SHF_NOTE_NV_TKINFO"
	.tkinfo
        /*0018*/ 	.word	0x00000002
        /*0030*/ 	.string	""
        /*0030*/ 	.string	"ptxas"
        /*0030*/ 	.string	"Cuda compilation tools, release 13.0, V13.0.88"
        /*0030*/ 	.string	"Build cuda_13.0.r13.0/compiler.36424714_0"
        /*0030*/ 	.string	"-arch sm_100 -m 64 "



//--------------------- .note.nv.cuinfo           --------------------------
	.section	.note.nv.cuinfo,"",@"SHT_NOTE"
	.sectionflags	@"SHF_NOTE_NV_CUINFO"
        /*0018*/ 	.short	0x0002
        /*001a*/ 	.short	0x0064
        /*001c*/ 	.short	0x0082
	.zero		2


//--------------------- .nv.info                  --------------------------
	.section	.nv.info,"",@"SHT_CUDA_INFO"
	.align	4


	//----- nvinfo : EIATTR_REGCOUNT
	.align		4
        /*0000*/ 	.byte	0x04, 0x2f
        /*0002*/ 	.short	(.L_1 - .L_0)
	.align		4
.L_0:
        /*0004*/ 	.word	index@(_Z11blur_kernelPhS_jj)
        /*0008*/ 	.word	0x0000001e


	//----- nvinfo : EIATTR_FRAME_SIZE
	.align		4
.L_1:
        /*000c*/ 	.byte	0x04, 0x11
        /*000e*/ 	.short	(.L_3 - .L_2)
	.align		4
.L_2:
        /*0010*/ 	.word	index@(_Z11blur_kernelPhS_jj)
        /*0014*/ 	.word	0x00000000


	//----- nvinfo : EIATTR_MIN_STACK_SIZE
	.align		4
.L_3:
        /*0018*/ 	.byte	0x04, 0x12
        /*001a*/ 	.short	(.L_5 - .L_4)
	.align		4
.L_4:
        /*001c*/ 	.word	index@(_Z11blur_kernelPhS_jj)
        /*0020*/ 	.word	0x00000000
.L_5:


//--------------------- .nv.compat                --------------------------
	.section	.nv.compat,"",@"SHT_CUDA_COMPAT_INFO"
	.align	4
        /*0000*/ 	.byte	0x02, 0x09, 0x00, 0x00, 0x02, 0x02, 0x01, 0x00, 0x02, 0x05, 0x05, 0x00, 0x03, 0x07, 0x01, 0x01
        /*0010*/ 	.byte	0x02, 0x03, 0x00, 0x00, 0x02, 0x06, 0x01, 0x00, 0x04, 0x0b, 0x08, 0x00, 0x09, 0x00, 0x00, 0x00
        /*0020*/ 	.byte	0x00, 0x00, 0x00, 0x00


//--------------------- .nv.info._Z11blur_kernelPhS_jj --------------------------
	.section	.nv.info._Z11blur_kernelPhS_jj,"",@"SHT_CUDA_INFO"
	.sectionflags	@""
	.align	4


	//----- nvinfo : EIATTR_CUDA_API_VERSION
	.align		4
        /*0000*/ 	.byte	0x04, 0x37
        /*0002*/ 	.short	(.L_7 - .L_6)
.L_6:
        /*0004*/ 	.word	0x00000082


	//----- nvinfo : EIATTR_KPARAM_INFO
	.align		4
.L_7:
        /*0008*/ 	.byte	0x04, 0x17
        /*000a*/ 	.short	(.L_9 - .L_8)
.L_8:
        /*000c*/ 	.word	0x00000000
        /*0010*/ 	.short	0x0003
        /*0012*/ 	.short	0x0014
        /*0014*/ 	.byte	0x00, 0xf0, 0x11, 0x00


	//----- nvinfo : EIATTR_KPARAM_INFO
	.align		4
.L_9:
        /*0018*/ 	.byte	0x04, 0x17
        /*001a*/ 	.short	(.L_11 - .L_10)
.L_10:
        /*001c*/ 	.word	0x00000000
        /*0020*/ 	.short	0x0002
        /*0022*/ 	.short	0x0010
        /*0024*/ 	.byte	0x00, 0xf0, 0x11, 0x00


	//----- nvinfo : EIATTR_KPARAM_INFO
	.align		4
.L_11:
        /*0028*/ 	.byte	0x04, 0x17
        /*002a*/ 	.short	(.L_13 - .L_12)
.L_12:
        /*002c*/ 	.word	0x00000000
        /*0030*/ 	.short	0x0001
        /*0032*/ 	.short	0x0008
        /*0034*/ 	.byte	0x00, 0xf5, 0x21, 0x00


	//----- nvinfo : EIATTR_KPARAM_INFO
	.align		4
.L_13:
        /*0038*/ 	.byte	0x04, 0x17
        /*003a*/ 	.short	(.L_15 - .L_14)
.L_14:
        /*003c*/ 	.word	0x00000000
        /*0040*/ 	.short	0x0000
        /*0042*/ 	.short	0x0000
        /*0044*/ 	.byte	0x00, 0xf5, 0x21, 0x00


	//----- nvinfo : EIATTR_SPARSE_MMA_MASK
	.align		4
.L_15:
        /*0048*/ 	.byte	0x03, 0x50
        /*004a*/ 	.short	0x0000


	//----- nvinfo : EIATTR_MAXREG_COUNT
	.align		4
        /*004c*/ 	.byte	0x03, 0x1b
        /*004e*/ 	.short	0x00ff


	//----- nvinfo : EIATTR_MERCURY_ISA_VERSION
	.align		4
        /*0050*/ 	.byte	0x03, 0x5f
        /*0052*/ 	.short	0x0101


	//----- nvinfo : EIATTR_VRC_CTA_INIT_COUNT
	.align		4
        /*0054*/ 	.byte	0x02, 0x4a
	.zero		1
	.zero		1


	//----- nvinfo : EIATTR_EXIT_INSTR_OFFSETS
	.align		4
        /*0058*/ 	.byte	0x04, 0x1c
        /*005a*/ 	.short	(.L_17 - .L_16)


	//   ....[0]....
.L_16:
        /*005c*/ 	.word	0x000000c0


	//   ....[1]....
        /*0060*/ 	.word	0x00001d00


	//----- nvinfo : EIATTR_CBANK_PARAM_SIZE
	.align		4
.L_17:
        /*0064*/ 	.byte	0x03, 0x19
        /*0066*/ 	.short	0x0018


	//----- nvinfo : EIATTR_PARAM_CBANK
	.align		4
        /*0068*/ 	.byte	0x04, 0x0a
        /*006a*/ 	.short	(.L_19 - .L_18)
	.align		4
.L_18:
        /*006c*/ 	.word	index@(.nv.constant0._Z11blur_kernelPhS_jj)
        /*0070*/ 	.short	0x0380
        /*0072*/ 	.short	0x0018


	//----- nvinfo : EIATTR_SW_WAR
	.align		4
.L_19:
        /*0074*/ 	.byte	0x04, 0x36
        /*0076*/ 	.short	(.L_21 - .L_20)
.L_20:
        /*0078*/ 	.word	0x00000008
.L_21:


//--------------------- .nv.callgraph             --------------------------
	.section	.nv.callgraph,"",@"SHT_CUDA_CALLGRAPH"
	.align	4
	.sectionentsize	8
	.align		4
        /*0000*/ 	.word	0x00000000
	.align		4
        /*0004*/ 	.word	0xffffffff
	.align		4
        /*0008*/ 	.word	0x00000000
	.align		4
        /*000c*/ 	.word	0xfffffffe
	.align		4
        /*0010*/ 	.word	0x00000000
	.align		4
        /*0014*/ 	.word	0xfffffffd
	.align		4
        /*0018*/ 	.word	0x00000000
	.align		4
        /*001c*/ 	.word	0xfffffffc


//--------------------- .text._Z11blur_kernelPhS_jj --------------------------
	.section	.text._Z11blur_kernelPhS_jj,"ax",@progbits
	.align	128
        .global         _Z11blur_kernelPhS_jj
        .type           _Z11blur_kernelPhS_jj,@function
        .size           _Z11blur_kernelPhS_jj,(.L_x_1 - _Z11blur_kernelPhS_jj)
        .other          _Z11blur_kernelPhS_jj,@"STO_CUDA_ENTRY STV_DEFAULT"
_Z11blur_kernelPhS_jj:
.text._Z11blur_kernelPhS_jj:
[----:B------:R-:W-:Y:S01]  /*0000*/  LDC R1, c[0x0][0x37c] ;  /* 0x0000df00ff017b82 */ /* 0x000fe20000000800 */
[----:B------:R-:W0:Y:S07]  /*0010*/  S2R R5, SR_TID.Y ;  /* 0x0000000000057919 */ /* 0x000e2e0000002200 */
[----:B------:R-:W1:Y:S01]  /*0020*/  LDC R20, c[0x0][0x360] ;  /* 0x0000d800ff147b82 */ /* 0x000e620000000800 */
[----:B------:R-:W2:Y:S01]  /*0030*/  LDCU.64 UR6, c[0x0][0x390] ;  /* 0x00007200ff0677ac */ /* 0x000ea20008000a00 */
[----:B------:R-:W1:Y:S06]  /*0040*/  S2R R3, SR_TID.X ;  /* 0x0000000000037919 */ /* 0x000e6c0000002100 */
[----:B------:R-:W0:Y:S08]  /*0050*/  S2UR UR5, SR_CTAID.Y ;  /* 0x00000000000579c3 */ /* 0x000e300000002600 */
[----:B------:R-:W0:Y:S08]  /*0060*/  LDC R0, c[0x0][0x364] ;  /* 0x0000d900ff007b82 */ /* 0x000e300000000800 */
[----:B------:R-:W1:Y:S01]  /*0070*/  S2UR UR4, SR_CTAID.X ;  /* 0x00000000000479c3 */ /* 0x000e620000002500 */
[----:B0-----:R-:W-:-:S05]  /*0080*/  IMAD R0, R0, UR5, R5 ;  /* 0x0000000500007c24 */ /* 0x001fca000f8e0205 */
[----:B--2---:R-:W-:Y:S01]  /*0090*/  ISETP.GE.U32.AND P0, PT, R0, UR7, PT ;  /* 0x0000000700007c0c */ /* 0x004fe2000bf06070 */
[----:B-1----:R-:W-:-:S05]  /*00a0*/  IMAD R20, R20, UR4, R3 ;  /* 0x0000000414147c24 */ /* 0x002fca000f8e0203 */
[----:B------:R-:W-:-:S13]  /*00b0*/  ISETP.GE.U32.OR P0, PT, R20, UR6, P0 ;  /* 0x0000000614007c0c */ /* 0x000fda0008706470 */
[----:B------:R-:W-:Y:S05]  /*00c0*/  @P0 EXIT ;  /* 0x000000000000094d */ /* 0x000fea0003800000 */
[----:B------:R-:W-:Y:S01]  /*00d0*/  VIADD R9, R20, 0xfffffffd ;  /* 0xfffffffd14097836 */ /* 0x000fe20000000000 */
[----:B------:R-:W0:Y:S01]  /*00e0*/  LDCU.64 UR4, c[0x0][0x358] ;  /* 0x00006b00ff0477ac */ /* 0x000e220008000a00 */
[C---:B------:R-:W-:Y:S02]  /*00f0*/  VIADD R3, R0.reuse, 0xfffffffd ;  /* 0xfffffffd00037836 */ /* 0x040fe40000000000 */
[C---:B------:R-:W-:Y:S01]  /*0100*/  VIADD R4, R0.reuse, 0xfffffffe ;  /* 0xfffffffe00047836 */ /* 0x040fe20000000000 */
[----:B------:R-:W-:Y:S01]  /*0110*/  ISETP.GE.U32.AND P6, PT, R9, UR6, PT ;  /* 0x0000000609007c0c */ /* 0x000fe2000bfc6070 */
[C---:B------:R-:W-:Y:S01]  /*0120*/  VIADD R5, R0.reuse, 0xffffffff ;  /* 0xffffffff00057836 */ /* 0x040fe20000000000 */
[C---:B------:R-:W-:Y:S01]  /*0130*/  LOP3.LUT R2, R3.reuse, R9, RZ, 0xfc, !PT ;  /* 0x0000000903027212 */ /* 0x040fe200078efcff */
[C---:B------:R-:W-:Y:S01]  /*0140*/  VIADD R6, R0.reuse, 0x1 ;  /* 0x0000000100067836 */ /* 0x040fe20000000000 */
[----:B------:R-:W-:Y:S01]  /*0150*/  ISETP.GE.U32.OR P4, PT, R3, UR7, P6 ;  /* 0x0000000703007c0c */ /* 0x000fe2000b786470 */
[----:B------:R-:W-:Y:S01]  /*0160*/  VIADD R8, R0, 0x3 ;  /* 0x0000000300087836 */ /* 0x000fe20000000000 */
[----:B------:R-:W-:Y:S01]  /*0170*/  ISETP.GE.U32.OR P3, PT, R4, UR7, P6 ;  /* 0x0000000704007c0c */ /* 0x000fe2000b766470 */
[----:B------:R-:W1:Y:S01]  /*0180*/  LDCU.64 UR8, c[0x0][0x388] ;  /* 0x00007100ff0877ac */ /* 0x000e620008000a00 */
[----:B------:R-:W-:-:S02]  /*0190*/  ISETP.LT.OR P4, PT, R2, RZ, P4 ;  /* 0x000000ff0200720c */ /* 0x000fc40002781670 */
[-C--:B------:R-:W-:Y:S02]  /*01a0*/  LOP3.LUT R2, R4, R9.reuse, RZ, 0xfc, !PT ;  /* 0x0000000904027212 */ /* 0x080fe400078efcff */
[C---:B------:R-:W-:Y:S02]  /*01b0*/  ISETP.GE.U32.OR P2, PT, R5.reuse, UR7, P6 ;  /* 0x0000000705007c0c */ /* 0x040fe4000b746470 */
[----:B------:R-:W-:Y:S02]  /*01c0*/  ISETP.LT.OR P3, PT, R2, RZ, P3 ;  /* 0x000000ff0200720c */ /* 0x000fe40001f61670 */
[----:B------:R-:W-:Y:S02]  /*01d0*/  LOP3.LUT R2, R5, R9, RZ, 0xfc, !PT ;  /* 0x0000000905027212 */ /* 0x000fe400078efcff */
[----:B------:R-:W-:Y:S02]  /*01e0*/  ISETP.LT.OR P1, PT, R20, 0x3, P6 ;  /* 0x000000031400780c */ /* 0x000fe40003721670 */
[----:B------:R-:W-:Y:S01]  /*01f0*/  ISETP.LT.OR P2, PT, R2, RZ, P2 ;  /* 0x000000ff0200720c */ /* 0x000fe20001741670 */
[----:B------:R-:W2:Y:S01]  /*0200*/  @!P4 LDC.64 R22, c[0x0][0x380] ;  /* 0x0000e000ff16cb82 */ /* 0x000ea20000000a00 */
[----:B------:R-:W-:Y:S01]  /*0210*/  @!P4 IMAD R7, R3, UR6, R9 ;  /* 0x000000060307cc24 */ /* 0x000fe2000f8e0209 */
[----:B------:R-:W-:Y:S01]  /*0220*/  ISETP.GE.U32.OR P0, PT, R6, UR7, P6 ;  /* 0x0000000706007c0c */ /* 0x000fe2000b706470 */
[----:B------:R-:W-:-:S03]  /*0230*/  IMAD.MOV.U32 R2, RZ, RZ, RZ ;  /* 0x000000ffff027224 */ /* 0x000fc600078e00ff */
[----:B------:R-:W-:Y:S01]  /*0240*/  ISETP.LT.OR P0, PT, R20, 0x3, P0 ;  /* 0x000000031400780c */ /* 0x000fe20000701670 */
[----:B------:R-:W-:Y:S01]  /*0250*/  @!P3 IMAD R19, R4, UR6, R9 ;  /* 0x000000060413bc24 */ /* 0x000fe2000f8e0209 */
[----:B------:R-:W3:Y:S08]  /*0260*/  @!P3 LDC.64 R16, c[0x0][0x380] ;  /* 0x0000e000ff10bb82 */ /* 0x000ef00000000a00 */
[----:B------:R-:W4:Y:S01]  /*0270*/  @!P2 LDC.64 R14, c[0x0][0x380] ;  /* 0x0000e000ff0eab82 */ /* 0x000f220000000a00 */
[----:B--2---:R-:W-:Y:S01]  /*0280*/  @!P4 IADD3 R22, P5, PT, R7, R22, RZ ;  /* 0x000000160716c210 */ /* 0x004fe20007fbe0ff */
[----:B------:R-:W-:-:S06]  /*0290*/  VIADD R7, R0, 0x2 ;  /* 0x0000000200077836 */ /* 0x000fcc0000000000 */
[----:B------:R-:W2:Y:S01]  /*02a0*/  @!P1 LDC.64 R10, c[0x0][0x380] ;  /* 0x0000e000ff0a9b82 */ /* 0x000ea20000000a00 */
[----:B------:R-:W-:Y:S01]  /*02b0*/  @!P4 IMAD.X R23, RZ, RZ, R23, P5 ;  /* 0x000000ffff17c224 */ /* 0x000fe200028e0617 */
[----:B------:R-:W-:-:S04]  /*02c0*/  ISETP.GE.U32.OR P5, PT, R7, UR7, P6 ;  /* 0x0000000707007c0c */ /* 0x000fc8000b7a6470 */
[----:B------:R-:W-:Y:S02]  /*02d0*/  ISETP.LT.OR P5, PT, R20, 0x3, P5 ;  /* 0x000000031400780c */ /* 0x000fe40002fa1670 */
[----:B------:R-:W5:Y:S01]  /*02e0*/  @!P0 LDC.64 R12, c[0x0][0x380] ;  /* 0x0000e000ff0c8b82 */ /* 0x000f620000000a00 */
[----:B0-----:R0:W5:Y:S01]  /*02f0*/  @!P4 LDG.E.U8 R2, desc[UR4][R22.64] ;  /* 0x000000041602c981 */ /* 0x001162000c1e1100 */
[----:B---3--:R-:W-:Y:S01]  /*0300*/  @!P3 IADD3 R16, P4, PT, R19, R16, RZ ;  /* 0x000000101310b210 */ /* 0x008fe20007f9e0ff */
[----:B------:R-:W-:Y:S01]  /*0310*/  @!P2 IMAD R21, R5, UR6, R9 ;  /* 0x000000060515ac24 */ /* 0x000fe2000f8e0209 */
[----:B------:R-:W-:-:S03]  /*0320*/  ISETP.GE.U32.OR P6, PT, R8, UR7, P6 ;  /* 0x0000000708007c0c */ /* 0x000fc6000b7c6470 */
[----:B------:R-:W-:Y:S01]  /*0330*/  @!P3 IMAD.X R17, RZ, RZ, R17, P4 ;  /* 0x000000ffff11b224 */ /* 0x000fe200020e0611 */
[----:B------:R-:W-:Y:S02]  /*0340*/  ISETP.LT.OR P6, PT, R20, 0x3, P6 ;  /* 0x000000031400780c */ /* 0x000fe400037c1670 */
[----:B----4-:R-:W-:Y:S01]  /*0350*/  @!P2 IADD3 R14, P4, PT, R21, R14, RZ ;  /* 0x0000000e150ea210 */ /* 0x010fe20007f9e0ff */
[----:B------:R-:W-:Y:S01]  /*0360*/  @!P1 IMAD R21, R0, UR6, R9 ;  /* 0x0000000600159c24 */ /* 0x000fe2000f8e0209 */
[----:B------:R-:W3:Y:S01]  /*0370*/  @!P5 LDC.64 R18, c[0x0][0x380] ;  /* 0x0000e000ff12db82 */ /* 0x000ee20000000a00 */
[----:B------:R-:W4:Y:S02]  /*0380*/  @!P3 LDG.E.U8 R17, desc[UR4][R16.64] ;  /* 0x000000041011b981 */ /* 0x000f24000c1e1100 */
[----:B------:R-:W-:Y:S01]  /*0390*/  @!P2 IMAD.X R15, RZ, RZ, R15, P4 ;  /* 0x000000ffff0fa224 */ /* 0x000fe200020e060f */
[----:B--2---:R-:W-:Y:S01]  /*03a0*/  @!P1 IADD3 R10, P4, PT, R21, R10, RZ ;  /* 0x0000000a150a9210 */ /* 0x004fe20007f9e0ff */
[----:B------:R-:W-:-:S04]  /*03b0*/  @!P0 IMAD R21, R6, UR6, R9 ;  /* 0x0000000606158c24 */ /* 0x000fc8000f8e0209 */
[----:B0-----:R-:W0:Y:S01]  /*03c0*/  @!P6 LDC.64 R22, c[0x0][0x380] ;  /* 0x0000e000ff16eb82 */ /* 0x001e220000000a00 */
[----:B------:R-:W2:Y:S01]  /*03d0*/  @!P2 LDG.E.U8 R15, desc[UR4][R14.64] ;  /* 0x000000040e0fa981 */ /* 0x000ea2000c1e1100 */
[----:B------:R-:W-:Y:S01]  /*03e0*/  @!P1 IMAD.X R11, RZ, RZ, R11, P4 ;  /* 0x000000ffff0b9224 */ /* 0x000fe200020e060b */
[----:B-----5:R-:W-:Y:S01]  /*03f0*/  @!P0 IADD3 R12, P4, PT, R21, R12, RZ ;  /* 0x0000000c150c8210 */ /* 0x020fe20007f9e0ff */
[----:B------:R-:W-:-:S04]  /*0400*/  @!P5 IMAD R21, R7, UR6, R9 ;  /* 0x000000060715dc24 */ /* 0x000fc8000f8e0209 */
[----:B------:R5:W2:Y:S01]  /*0410*/  @!P1 LDG.E.U8 R11, desc[UR4][R10.64] ;  /* 0x000000040a0b9981 */ /* 0x000aa2000c1e1100 */
[----:B------:R-:W-:Y:S01]  /*0420*/  @!P0 IMAD.X R13, RZ, RZ, R13, P4 ;  /* 0x000000ffff0d8224 */ /* 0x000fe200020e060d */
[----:B---3--:R-:W-:-:S05]  /*0430*/  @!P5 IADD3 R18, P4, PT, R21, R18, RZ ;  /* 0x000000121512d210 */ /* 0x008fca0007f9e0ff */
[----:B------:R-:W3:Y:S01]  /*0440*/  @!P0 LDG.E.U8 R13, desc[UR4][R12.64] ;  /* 0x000000040c0d8981 */ /* 0x000ee2000c1e1100 */
[----:B------:R-:W-:Y:S02]  /*0450*/  @!P5 IMAD.X R19, RZ, RZ, R19, P4 ;  /* 0x000000ffff13d224 */ /* 0x000fe400020e0613 */
[----:B------:R-:W-:-:S04]  /*0460*/  @!P6 IMAD R9, R8, UR6, R9 ;  /* 0x000000060809ec24 */ /* 0x000fc8000f8e0209 */
[----:B------:R-:W3:Y:S01]  /*0470*/  @!P5 LDG.E.U8 R19, desc[UR4][R18.64] ;  /* 0x000000041213d981 */ /* 0x000ee2000c1e1100 */
[----:B0-----:R-:W-:-:S05]  /*0480*/  @!P6 IADD3 R22, P4, PT, R9, R22, RZ ;  /* 0x000000160916e210 */ /* 0x001fca0007f9e0ff */
[----:B------:R-:W-:-:S06]  /*0490*/  @!P6 IMAD.X R23, RZ, RZ, R23, P4 ;  /* 0x000000ffff17e224 */ /* 0x000fcc00020e0617 */
[----:B------:R-:W3:Y:S01]  /*04a0*/  @!P6 LDG.E.U8 R23, desc[UR4][R22.64] ;  /* 0x000000041617e981 */ /* 0x000ee2000c1e1100 */
[----:B------:R-:W-:-:S05]  /*04b0*/  VIADD R9, R20, 0xfffffffe ;  /* 0xfffffffe14097836 */ /* 0x000fca0000000000 */
[----:B------:R-:W-:Y:S02]  /*04c0*/  ISETP.GE.U32.AND P4, PT, R9, UR6, PT ;  /* 0x0000000609007c0c */ /* 0x000fe4000bf86070 */
[C---:B-----5:R-:W-:Y:S01]  /*04d0*/  LOP3.LUT R10, R3.reuse, R9, RZ, 0xfc, !PT ;  /* 0x00000009030a7212 */ /* 0x060fe200078efcff */
[----:B----4-:R-:W-:Y:S01]  /*04e0*/  @!P3 IMAD.IADD R2, R2, 0x1, R17 ;  /* 0x000000010202b824 */ /* 0x010fe200078e0211 */
[----:B------:R-:W-:-:S04]  /*04f0*/  ISETP.GE.U32.OR P3, PT, R3, UR7, P4 ;  /* 0x0000000703007c0c */ /* 0x000fc8000a766470 */
[----:B------:R-:W-:Y:S02]  /*0500*/  ISETP.LT.OR P3, PT, R10, RZ, P3 ;  /* 0x000000ff0a00720c */ /* 0x000fe40001f61670 */
[----:B------:R-:W-:Y:S01]  /*0510*/  LOP3.LUT R10, R4, R9, RZ, 0xfc, !PT ;  /* 0x00000009040a7212 */ /* 0x000fe200078efcff */
[----:B--2---:R-:W-:Y:S01]  /*0520*/  @!P2 IMAD.IADD R2, R2, 0x1, R15 ;  /* 0x000000010202a824 */ /* 0x004fe200078e020f */
[----:B------:R-:W-:-:S04]  /*0530*/  ISETP.GE.U32.OR P2, PT, R4, UR7, P4 ;  /* 0x0000000704007c0c */ /* 0x000fc8000a746470 */
[----:B------:R-:W-:Y:S01]  /*0540*/  ISETP.LT.OR P2, PT, R10, RZ, P2 ;  /* 0x000000ff0a00720c */ /* 0x000fe20001741670 */
[----:B------:R-:W-:Y:S01]  /*0550*/  @!P1 IMAD.IADD R2, R2, 0x1, R11 ;  /* 0x0000000102029824 */ /* 0x000fe200078e020b */
[----:B------:R-:W-:-:S03]  /*0560*/  LOP3.LUT R10, R5, R9, RZ, 0xfc, !PT ;  /* 0x00000009050a7212 */ /* 0x000fc600078efcff */
[----:B------:R-:W0:Y:S01]  /*0570*/  @!P3 LDC.64 R16, c[0x0][0x380] ;  /* 0x0000e000ff10bb82 */ /* 0x000e220000000a00 */
[----:B------:R-:W-:-:S04]  /*0580*/  ISETP.GE.U32.OR P1, PT, R5, UR7, P4 ;  /* 0x0000000705007c0c */ /* 0x000fc8000a726470 */
[----:B------:R-:W-:Y:S01]  /*0590*/  ISETP.LT.OR P1, PT, R10, RZ, P1 ;  /* 0x000000ff0a00720c */ /* 0x000fe20000f21670 */
[----:B---3--:R-:W-:Y:S01]  /*05a0*/  @!P0 IMAD.IADD R2, R2, 0x1, R13 ;  /* 0x0000000102028824 */ /* 0x008fe200078e020d */
[----:B------:R-:W-:Y:S01]  /*05b0*/  ISETP.LT.OR P0, PT, R20, 0x2, P4 ;  /* 0x000000021400780c */ /* 0x000fe20002701670 */
[----:B------:R-:W2:Y:S02]  /*05c0*/  @!P2 LDC.64 R14, c[0x0][0x380] ;  /* 0x0000e000ff0eab82 */ /* 0x000ea40000000a00 */
[----:B------:R-:W-:Y:S01]  /*05d0*/  @!P5 IMAD.IADD R2, R2, 0x1, R19 ;  /* 0x000000010202d824 */ /* 0x000fe200078e0213 */
[----:B------:R-:W-:-:S07]  /*05e0*/  ISETP.GE.U32.OR P5, PT, R6, UR7, P4 ;  /* 0x0000000706007c0c */ /* 0x000fce000a7a6470 */
[----:B------:R-:W3:Y:S01]  /*05f0*/  @!P1 LDC.64 R12, c[0x0][0x380] ;  /* 0x0000e000ff0c9b82 */ /* 0x000ee20000000a00 */
[----:B------:R-:W-:Y:S01]  /*0600*/  ISETP.LT.OR P5, PT, R20, 0x2, P5 ;  /* 0x000000021400780c */ /* 0x000fe20002fa1670 */
[----:B------:R-:W-:-:S06]  /*0610*/  @!P3 IMAD R19, R3, UR6, R9 ;  /* 0x000000060313bc24 */ /* 0x000fcc000f8e0209 */
[----:B------:R-:W4:Y:S01]  /*0620*/  @!P0 LDC.64 R10, c[0x0][0x380] ;  /* 0x0000e000ff0a8b82 */ /* 0x000f220000000a00 */
[----:B------:R-:W-:Y:S01]  /*0630*/  @!P6 IMAD.IADD R2, R2, 0x1, R23 ;  /* 0x000000010202e824 */ /* 0x000fe200078e0217 */
[----:B0-----:R-:W-:Y:S01]  /*0640*/  @!P3 IADD3 R16, P6, PT, R19, R16, RZ ;  /* 0x000000101310b210 */ /* 0x001fe20007fde0ff */
[----:B------:R-:W-:-:S05]  /*0650*/  @!P2 IMAD R23, R4, UR6, R9 ;  /* 0x000000060417ac24 */ /* 0x000fca000f8e0209 */
[----:B------:R-:W0:Y:S01]  /*0660*/  @!P5 LDC.64 R18, c[0x0][0x380] ;  /* 0x0000e000ff12db82 */ /* 0x000e220000000a00 */
[----:B------:R-:W-:Y:S01]  /*0670*/  @!P3 IMAD.X R17, RZ, RZ, R17, P6 ;  /* 0x000000ffff11b224 */ /* 0x000fe200030e0611 */
[----:B--2---:R-:W-:Y:S01]  /*0680*/  @!P2 IADD3 R14, P6, PT, R23, R14, RZ ;  /* 0x0000000e170ea210 */ /* 0x004fe20007fde0ff */
[----:B------:R-:W-:-:S04]  /*0690*/  @!P1 IMAD R23, R5, UR6, R9 ;  /* 0x0000000605179c24 */ /* 0x000fc8000f8e0209 */
[----:B------:R-:W-:Y:S01]  /*06a0*/  @!P2 IMAD.X R15, RZ, RZ, R15, P6 ;  /* 0x000000ffff0fa224 */ /* 0x000fe200030e060f */
[----:B---3--:R-:W-:Y:S01]  /*06b0*/  @!P1 IADD3 R12, P6, PT, R23, R12, RZ ;  /* 0x0000000c170c9210 */ /* 0x008fe20007fde0ff */
[--C-:B------:R-:W-:Y:S02]  /*06c0*/  @!P0 IMAD R23, R0, UR6, R9.reuse ;  /* 0x0000000600178c24 */ /* 0x100fe4000f8e0209 */
[----:B------:R-:W-:Y:S02]  /*06d0*/  @!P5 IMAD R25, R6, UR6, R9 ;  /* 0x000000060619dc24 */ /* 0x000fe4000f8e0209 */
[----:B------:R-:W-:Y:S01]  /*06e0*/  @!P1 IMAD.X R13, RZ, RZ, R13, P6 ;  /* 0x000000ffff0d9224 */ /* 0x000fe200030e060d */
[----:B------:R-:W-:Y:S01]  /*06f0*/  P2R R21, PR, RZ, 0x8 ;  /* 0x00000008ff157803 */ /* 0x000fe20000000000 */
[----:B------:R-:W2:Y:S01]  /*0700*/  @!P2 LDG.E.U8 R15, desc[UR4][R14.64] ;  /* 0x000000040e0fa981 */ /* 0x000ea2000c1e1100 */
[----:B----4-:R-:W-:-:S03]  /*0710*/  @!P0 IADD3 R22, P6, PT, R23, R10, RZ ;  /* 0x0000000a17168210 */ /* 0x010fc60007fde0ff */
[----:B------:R-:W3:Y:S02]  /*0720*/  @!P1 LDG.E.U8 R13, desc[UR4][R12.64] ;  /* 0x000000040c0d9981 */ /* 0x000ee4000c1e1100 */
[----:B------:R-:W-:Y:S01]  /*0730*/  @!P0 IMAD.X R23, RZ, RZ, R11, P6 ;  /* 0x000000ffff178224 */ /* 0x000fe200030e060b */
[----:B0-----:R-:W-:-:S05]  /*0740*/  @!P5 IADD3 R18, P6, PT, R25, R18, RZ ;  /* 0x000000121912d210 */ /* 0x001fca0007fde0ff */
[----:B------:R-:W4:Y:S01]  /*0750*/  @!P0 LDG.E.U8 R23, desc[UR4][R22.64] ;  /* 0x0000000416178981 */ /* 0x000f22000c1e1100 */
[----:B------:R-:W-:Y:S01]  /*0760*/  @!P5 IMAD.X R19, RZ, RZ, R19, P6 ;  /* 0x000000ffff13d224 */ /* 0x000fe200030e0613 */
[----:B------:R-:W-:-:S04]  /*0770*/  ISETP.GE.U32.OR P6, PT, R7, UR7, P4 ;  /* 0x0000000707007c0c */ /* 0x000fc8000a7c6470 */
[----:B------:R-:W-:Y:S01]  /*0780*/  ISETP.LT.OR P6, PT, R20, 0x2, P6 ;  /* 0x000000021400780c */ /* 0x000fe200037c1670 */
[----:B------:R-:W5:-:S12]  /*0790*/  @!P5 LDG.E.U8 R19, desc[UR4][R18.64] ;  /* 0x000000041213d981 */ /* 0x000f58000c1e1100 */
[----:B------:R-:W0:Y:S01]  /*07a0*/  @!P6 LDC.64 R10, c[0x0][0x380] ;  /* 0x0000e000ff0aeb82 */ /* 0x000e220000000a00 */
[----:B------:R-:W-:Y:S01]  /*07b0*/  ISETP.GE.U32.OR P4, PT, R8, UR7, P4 ;  /* 0x0000000708007c0c */ /* 0x000fe2000a786470 */
[----:B------:R-:W-:-:S03]  /*07c0*/  @!P6 IMAD R25, R7, UR6, R9 ;  /* 0x000000060719ec24 */ /* 0x000fc6000f8e0209 */
[----:B------:R-:W-:Y:S02]  /*07d0*/  ISETP.LT.OR P4, PT, R20, 0x2, P4 ;  /* 0x000000021400780c */ /* 0x000fe40002781670 */
[----:B0-----:R-:W-:-:S05]  /*07e0*/  @!P6 IADD3 R24, P3, PT, R25, R10, RZ ;  /* 0x0000000a1918e210 */ /* 0x001fca0007f7e0ff */
[----:B------:R-:W-:-:S06]  /*07f0*/  @!P6 IMAD.X R25, RZ, RZ, R11, P3 ;  /* 0x000000ffff19e224 */ /* 0x000fcc00018e060b */
[----:B------:R-:W0:Y:S01]  /*0800*/  @!P4 LDC.64 R10, c[0x0][0x380] ;  /* 0x0000e000ff0acb82 */ /* 0x000e220000000a00 */
[----:B------:R-:W-:Y:S01]  /*0810*/  @!P4 IMAD R9, R8, UR6, R9 ;  /* 0x000000060809cc24 */ /* 0x000fe2000f8e0209 */
[----:B------:R-:W5:Y:S04]  /*0820*/  @!P6 LDG.E.U8 R25, desc[UR4][R24.64] ;  /* 0x000000041819e981 */ /* 0x000f68000c1e1100 */
[----:B0-----:R-:W-:-:S05]  /*0830*/  @!P4 IADD3 R10, P3, PT, R9, R10, RZ ;  /* 0x0000000a090ac210 */ /* 0x001fca0007f7e0ff */
[----:B------:R-:W-:Y:S01]  /*0840*/  @!P4 IMAD.X R11, RZ, RZ, R11, P3 ;  /* 0x000000ffff0bc224 */ /* 0x000fe200018e060b */
[----:B------:R-:W-:-:S04]  /*0850*/  ISETP.NE.AND P3, PT, R21, RZ, PT ;  /* 0x000000ff1500720c */ /* 0x000fc80003f65270 */
[----:B------:R-:W5:Y:S09]  /*0860*/  @!P4 LDG.E.U8 R21, desc[UR4][R10.64] ;  /* 0x000000040a15c981 */ /* 0x000f72000c1e1100 */
[----:B------:R0:W2:Y:S01]  /*0870*/  @!P3 LDG.E.U8 R17, desc[UR4][R16.64] ;  /* 0x000000041011b981 */ /* 0x0000a2000c1e1100 */
[----:B------:R-:W-:-:S05]  /*0880*/  VIADD R9, R20, 0xffffffff ;  /* 0xffffffff14097836 */ /* 0x000fca0000000000 */
[-C--:B0-----:R-:W-:Y:S02]  /*0890*/  LOP3.LUT R16, R3, R9.reuse, RZ, 0xfc, !PT ;  /* 0x0000000903107212 */ /* 0x081fe400078efcff */
[-C--:B------:R-:W-:Y:S02]  /*08a0*/  LOP3.LUT R12, R4, R9.reuse, RZ, 0xfc, !PT ;  /* 0x00000009040c7212 */ /* 0x080fe400078efcff */
[----:B------:R-:W-:Y:S01]  /*08b0*/  LOP3.LUT R10, R5, R9, RZ, 0xfc, !PT ;  /* 0x00000009050a7212 */ /* 0x000fe200078efcff */
[----:B--2---:R-:W-:Y:S01]  /*08c0*/  @!P3 IMAD.IADD R2, R2, 0x1, R17 ;  /* 0x000000010202b824 */ /* 0x004fe200078e0211 */
[----:B------:R-:W-:-:S03]  /*08d0*/  ISETP.GE.U32.AND P3, PT, R9, UR6, PT ;  /* 0x0000000609007c0c */ /* 0x000fc6000bf66070 */
[----:B------:R-:W-:Y:S01]  /*08e0*/  @!P2 IMAD.IADD R2, R2, 0x1, R15 ;  /* 0x000000010202a824 */ /* 0x000fe200078e020f */
[----:B------:R-:W-:-:S04]  /*08f0*/  ISETP.GE.U32.OR P2, PT, R3, UR7, P3 ;  /* 0x0000000703007c0c */ /* 0x000fc80009f46470 */
[----:B------:R-:W-:Y:S01]  /*0900*/  ISETP.LT.OR P2, PT, R16, RZ, P2 ;  /* 0x000000ff1000720c */ /* 0x000fe20001741670 */
[----:B---3--:R-:W-:Y:S01]  /*0910*/  @!P1 IMAD.IADD R2, R2, 0x1, R13 ;  /* 0x0000000102029824 */ /* 0x008fe200078e020d */
[----:B------:R-:W-:-:S03]  /*0920*/  ISETP.GE.U32.OR P1, PT, R4, UR7, P3 ;  /* 0x0000000704007c0c */ /* 0x000fc60009f26470 */
[----:B----4-:R-:W-:Y:S01]  /*0930*/  @!P0 IMAD.IADD R2, R2, 0x1, R23 ;  /* 0x0000000102028824 */ /* 0x010fe200078e0217 */
[----:B------:R-:W-:Y:S02]  /*0940*/  ISETP.LT.OR P1, PT, R12, RZ, P1 ;  /* 0x000000ff0c00720c */ /* 0x000fe40000f21670 */
[----:B------:R-:W-:Y:S01]  /*0950*/  ISETP.GE.U32.OR P0, PT, R5, UR7, P3 ;  /* 0x0000000705007c0c */ /* 0x000fe20009f06470 */
[----:B-----5:R-:W-:-:S03]  /*0960*/  @!P5 IMAD.IADD R2, R2, 0x1, R19 ;  /* 0x000000010202d824 */ /* 0x020fc600078e0213 */
[----:B------:R-:W-:Y:S01]  /*0970*/  ISETP.LT.OR P0, PT, R10, RZ, P0 ;  /* 0x000000ff0a00720c */ /* 0x000fe20000701670 */
[----:B------:R-:W0:Y:S01]  /*0980*/  @!P2 LDC.64 R16, c[0x0][0x380] ;  /* 0x0000e000ff10ab82 */ /* 0x000e220000000a00 */
[----:B------:R-:W-:Y:S01]  /*0990*/  ISETP.LT.OR P5, PT, R20, 0x1, P3 ;  /* 0x000000011400780c */ /* 0x000fe20001fa1670 */
[----:B------:R-:W-:Y:S01]  /*09a0*/  @!P6 IMAD.IADD R2, R2, 0x1, R25 ;  /* 0x000000010202e824 */ /* 0x000fe200078e0219 */
[----:B------:R-:W-:-:S05]  /*09b0*/  ISETP.GE.U32.OR P6, PT, R6, UR7, P3 ;  /* 0x0000000706007c0c */ /* 0x000fca0009fc6470 */
[----:B------:R-:W2:Y:S01]  /*09c0*/  @!P1 LDC.64 R14, c[0x0][0x380] ;  /* 0x0000e000ff0e9b82 */ /* 0x000ea20000000a00 */
[----:B------:R-:W-:Y:S01]  /*09d0*/  ISETP.LT.OR P6, PT, R20, 0x1, P6 ;  /* 0x000000011400780c */ /* 0x000fe200037c1670 */
[----:B------:R-:W-:-:S06]  /*09e0*/  @!P2 IMAD R19, R3, UR6, R9 ;  /* 0x000000060313ac24 */ /* 0x000fcc000f8e0209 */
[----:B------:R-:W3:Y:S01]  /*09f0*/  @!P0 LDC.64 R12, c[0x0][0x380] ;  /* 0x0000e000ff0c8b82 */ /* 0x000ee20000000a00 */
[----:B------:R-:W-:-:S07]  /*0a00*/  @!P4 IMAD.IADD R2, R2, 0x1, R21 ;  /* 0x000000010202c824 */ /* 0x000fce00078e0215 */
[----:B------:R-:W4:Y:S01]  /*0a10*/  @!P5 LDC.64 R10, c[0x0][0x380] ;  /* 0x0000e000ff0adb82 */ /* 0x000f220000000a00 */
[----:B0-----:R-:W-:Y:S01]  /*0a20*/  @!P2 IADD3 R16, P4, PT, R19, R16, RZ ;  /* 0x000000101310a210 */ /* 0x001fe20007f9e0ff */
[----:B------:R-:W-:-:S06]  /*0a30*/  @!P1 IMAD R23, R4, UR6, R9 ;  /* 0x0000000604179c24 */ /* 0x000fcc000f8e0209 */
        /* <DEDUP_REMOVED lines=12> */
[----:B------:R3:W4:Y:S02]  /*0b00*/  @!P0 LDG.E.U8 R13, desc[UR4][R12.64] ;  /* 0x000000040c0d8981 */ /* 0x000724000c1e1100 */
[----:B------:R-:W-:Y:S01]  /*0b10*/  @!P5 IMAD.X R23, RZ, RZ, R11, P4 ;  /* 0x000000ffff17d224 */ /* 0x000fe200020e060b */
[----:B0-----:R-:W-:-:S05]  /*0b20*/  @!P6 IADD3 R18, P4, PT, R25, R18, RZ ;  /* 0x000000121912e210 */ /* 0x001fca0007f9e0ff */
[----:B------:R-:W5:Y:S01]  /*0b30*/  @!P5 LDG.E.U8 R23, desc[UR4][R22.64] ;  /* 0x000000041617d981 */ /* 0x000f62000c1e1100 */
        /* <DEDUP_REMOVED lines=16> */
[----:B------:R0:W5:Y:S09]  /*0c40*/  @!P3 LDG.E.U8 R9, desc[UR4][R10.64] ;  /* 0x000000040a09b981 */ /* 0x000172000c1e1100 */
[----:B------:R-:W2:Y:S01]  /*0c50*/  @!P2 LDG.E.U8 R17, desc[UR4][R16.64] ;  /* 0x000000041011a981 */ /* 0x000ea2000c1e1100 */
[----:B------:R-:W-:-:S02]  /*0c60*/  LOP3.LUT R21, R3, R20, RZ, 0xfc, !PT ;  /* 0x0000001403157212 */ /* 0x000fc400078efcff */
[-C--:B---3--:R-:W-:Y:S02]  /*0c70*/  LOP3.LUT R12, R4, R20.reuse, RZ, 0xfc, !PT ;  /* 0x00000014040c7212 */ /* 0x088fe400078efcff */
[----:B0-----:R-:W-:Y:S01]  /*0c80*/  LOP3.LUT R10, R5, R20, RZ, 0xfc, !PT ;  /* 0x00000014050a7212 */ /* 0x001fe200078efcff */
[----:B--2---:R-:W-:Y:S01]  /*0c90*/  @!P2 IMAD.IADD R2, R2, 0x1, R17 ;  /* 0x000000010202a824 */ /* 0x004fe200078e0211 */
[----:B------:R-:W-:-:S03]  /*0ca0*/  ISETP.GE.U32.AND P2, PT, R3, UR7, PT ;  /* 0x0000000703007c0c */ /* 0x000fc6000bf46070 */
[----:B------:R-:W-:Y:S01]  /*0cb0*/  @!P1 IMAD.IADD R2, R2, 0x1, R15 ;  /* 0x0000000102029824 */ /* 0x000fe200078e020f */
[----:B------:R-:W-:Y:S02]  /*0cc0*/  ISETP.LT.OR P2, PT, R21, RZ, P2 ;  /* 0x000000ff1500720c */ /* 0x000fe40001741670 */
[----:B------:R-:W-:Y:S01]  /*0cd0*/  ISETP.GE.U32.AND P1, PT, R4, UR7, PT ;  /* 0x0000000704007c0c */ /* 0x000fe2000bf26070 */
[----:B----4-:R-:W-:Y:S01]  /*0ce0*/  @!P0 IMAD.IADD R2, R2, 0x1, R13 ;  /* 0x0000000102028824 */ /* 0x010fe200078e020d */
[----:B------:R-:W-:Y:S02]  /*0cf0*/  ISETP.GE.U32.AND P0, PT, R5, UR7, PT ;  /* 0x0000000705007c0c */ /* 0x000fe4000bf06070 */
[----:B------:R-:W-:Y:S01]  /*0d00*/  ISETP.LT.OR P1, PT, R12, RZ, P1 ;  /* 0x000000ff0c00720c */ /* 0x000fe20000f21670 */
[----:B-----5:R-:W-:Y:S01]  /*0d10*/  @!P5 IMAD.IADD R2, R2, 0x1, R23 ;  /* 0x000000010202d824 */ /* 0x020fe200078e0217 */
[----:B------:R-:W-:-:S05]  /*0d20*/  ISETP.LT.OR P0, PT, R10, RZ, P0 ;  /* 0x000000ff0a00720c */ /* 0x000fca0000701670 */
[----:B------:R-:W0:Y:S01]  /*0d30*/  @!P2 LDC.64 R10, c[0x0][0x380] ;  /* 0x0000e000ff0aab82 */ /* 0x000e220000000a00 */
[----:B------:R-:W-:Y:S01]  /*0d40*/  @!P6 IMAD.IADD R2, R2, 0x1, R19 ;  /* 0x000000010202e824 */ /* 0x000fe200078e0213 */
[----:B------:R-:W-:Y:S02]  /*0d50*/  ISETP.GE.AND P6, PT, R20, RZ, PT ;  /* 0x000000ff1400720c */ /* 0x000fe40003fc6270 */
[----:B------:R-:W-:-:S04]  /*0d60*/  ISETP.GE.U32.AND P5, PT, R6, UR7, PT ;  /* 0x0000000706007c0c */ /* 0x000fc8000bfa6070 */
[----:B------:R-:W2:Y:S01]  /*0d70*/  @!P1 LDC.64 R18, c[0x0][0x380] ;  /* 0x0000e000ff129b82 */ /* 0x000ea20000000a00 */
[----:B------:R-:W-:Y:S01]  /*0d80*/  ISETP.LT.OR P5, PT, R20, RZ, P5 ;  /* 0x000000ff1400720c */ /* 0x000fe20002fa1670 */
[----:B------:R-:W-:Y:S01]  /*0d90*/  @!P4 IMAD.IADD R2, R2, 0x1, R25 ;  /* 0x000000010202c824 */ /* 0x000fe200078e0219 */
[----:B------:R-:W-:-:S05]  /*0da0*/  ISETP.GE.U32.AND P4, PT, R7, UR7, PT ;  /* 0x0000000707007c0c */ /* 0x000fca000bf86070 */
[----:B------:R-:W3:Y:S01]  /*0db0*/  @!P0 LDC.64 R12, c[0x0][0x380] ;  /* 0x0000e000ff0c8b82 */ /* 0x000ee20000000a00 */
[----:B------:R-:W-:Y:S01]  /*0dc0*/  ISETP.LT.OR P4, PT, R20, RZ, P4 ;  /* 0x000000ff1400720c */ /* 0x000fe20002781670 */
[----:B------:R-:W-:-:S06]  /*0dd0*/  @!P2 IMAD R23, R3, UR6, R20 ;  /* 0x000000060317ac24 */ /* 0x000fcc000f8e0214 */
[----:B------:R-:W4:Y:S01]  /*0de0*/  @P6 LDC.64 R14, c[0x0][0x380] ;  /* 0x0000e000ff0e6b82 */ /* 0x000f220000000a00 */
[----:B------:R-:W-:Y:S01]  /*0df0*/  @!P3 IMAD.IADD R2, R2, 0x1, R9 ;  /* 0x000000010202b824 */ /* 0x000fe200078e0209 */
[----:B0-----:R-:W-:Y:S01]  /*0e00*/  @!P2 IADD3 R22, P3, PT, R23, R10, RZ ;  /* 0x0000000a1716a210 */ /* 0x001fe20007f7e0ff */
[----:B------:R-:W-:-:S05]  /*0e10*/  @!P1 IMAD R9, R4, UR6, R20 ;  /* 0x0000000604099c24 */ /* 0x000fca000f8e0214 */
[----:B------:R-:W0:Y:S01]  /*0e20*/  @!P5 LDC.64 R16, c[0x0][0x380] ;  /* 0x0000e000ff10db82 */ /* 0x000e220000000a00 */
[----:B------:R-:W-:Y:S01]  /*0e30*/  @!P2 IMAD.X R23, RZ, RZ, R11, P3 ;  /* 0x000000ffff17a224 */ /* 0x000fe200018e060b */
[----:B--2---:R-:W-:Y:S01]  /*0e40*/  @!P1 IADD3 R18, P3, PT, R9, R18, RZ ;  /* 0x0000001209129210 */ /* 0x004fe20007f7e0ff */
[----:B------:R-:W-:-:S05]  /*0e50*/  @!P0 IMAD R9, R5, UR6, R20 ;  /* 0x0000000605098c24 */ /* 0x000fca000f8e0214 */
[----:B------:R-:W2:Y:S01]  /*0e60*/  @!P4 LDC.64 R10, c[0x0][0x380] ;  /* 0x0000e000ff0acb82 */ /* 0x000ea20000000a00 */
[----:B------:R-:W-:Y:S01]  /*0e70*/  @!P1 IMAD.X R19, RZ, RZ, R19, P3 ;  /* 0x000000ffff139224 */ /* 0x000fe200018e0613 */
[----:B---3--:R-:W-:Y:S01]  /*0e80*/  @!P0 IADD3 R12, P3, PT, R9, R12, RZ ;  /* 0x0000000c090c8210 */ /* 0x008fe20007f7e0ff */
[--C-:B------:R-:W-:Y:S02]  /*0e90*/  IMAD R9, R0, UR6, R20.reuse ;  /* 0x0000000600097c24 */ /* 0x100fe4000f8e0214 */
[--C-:B------:R-:W-:Y:S02]  /*0ea0*/  @!P5 IMAD R25, R6, UR6, R20.reuse ;  /* 0x000000060619dc24 */ /* 0x100fe4000f8e0214 */
[----:B------:R-:W-:Y:S01]  /*0eb0*/  @!P0 IMAD.X R13, RZ, RZ, R13, P3 ;  /* 0x000000ffff0d8224 */ /* 0x000fe200018e060d */
[----:B----4-:R-:W-:Y:S01]  /*0ec0*/  @P6 IADD3 R14, P3, PT, R9, R14, RZ ;  /* 0x0000000e090e6210 */ /* 0x010fe20007f7e0ff */
[----:B------:R-:W3:Y:S04]  /*0ed0*/  @!P1 LDG.E.U8 R19, desc[UR4][R18.64] ;  /* 0x0000000412139981 */ /* 0x000ee8000c1e1100 */
[----:B------:R-:W-:Y:S01]  /*0ee0*/  @P6 IMAD.X R15, RZ, RZ, R15, P3 ;  /* 0x000000ffff0f6224 */ /* 0x000fe200018e060f */
[----:B------:R-:W-:Y:S01]  /*0ef0*/  P2R R21, PR, RZ, 0x4 ;  /* 0x00000004ff157803 */ /* 0x000fe20000000000 */
[----:B------:R-:W4:Y:S01]  /*0f00*/  @!P0 LDG.E.U8 R13, desc[UR4][R12.64] ;  /* 0x000000040c0d8981 */ /* 0x000f22000c1e1100 */
[----:B0-----:R-:W-:Y:S01]  /*0f10*/  @!P5 IADD3 R16, P3, PT, R25, R16, RZ ;  /* 0x000000101910d210 */ /* 0x001fe20007f7e0ff */
[----:B------:R-:W-:-:S02]  /*0f20*/  @!P4 IMAD R25, R7, UR6, R20 ;  /* 0x000000060719cc24 */ /* 0x000fc4000f8e0214 */
[----:B------:R-:W5:Y:S02]  /*0f30*/  @P6 LDG.E.U8 R15, desc[UR4][R14.64] ;  /* 0x000000040e0f6981 */ /* 0x000f64000c1e1100 */
[----:B------:R-:W-:Y:S01]  /*0f40*/  @!P5 IMAD.X R17, RZ, RZ, R17, P3 ;  /* 0x000000ffff11d224 */ /* 0x000fe200018e0611 */
[----:B--2---:R-:W-:-:S05]  /*0f50*/  @!P4 IADD3 R24, P3, PT, R25, R10, RZ ;  /* 0x0000000a1918c210 */ /* 0x004fca0007f7e0ff */
[----:B------:R-:W2:Y:S01]  /*0f60*/  @!P5 LDG.E.U8 R17, desc[UR4][R16.64] ;  /* 0x000000041011d981 */ /* 0x000ea2000c1e1100 */
[----:B------:R-:W-:Y:S01]  /*0f70*/  @!P4 IMAD.X R25, RZ, RZ, R11, P3 ;  /* 0x000000ffff19c224 */ /* 0x000fe200018e060b */
[----:B------:R-:W-:-:S04]  /*0f80*/  ISETP.GE.U32.AND P3, PT, R8, UR7, PT ;  /* 0x0000000708007c0c */ /* 0x000fc8000bf66070 */
[----:B------:R-:W-:Y:S01]  /*0f90*/  ISETP.LT.OR P3, PT, R20, RZ, P3 ;  /* 0x000000ff1400720c */ /* 0x000fe20001f61670 */
[----:B------:R-:W2:-:S12]  /*0fa0*/  @!P4 LDG.E.U8 R25, desc[UR4][R24.64] ;  /* 0x000000041819c981 */ /* 0x000e98000c1e1100 */
[----:B------:R-:W0:Y:S01]  /*0fb0*/  @!P3 LDC.64 R10, c[0x0][0x380] ;  /* 0x0000e000ff0abb82 */ /* 0x000e220000000a00 */
[----:B------:R-:W-:-:S05]  /*0fc0*/  @!P3 IMAD R27, R8, UR6, R20 ;  /* 0x00000006081bbc24 */ /* 0x000fca000f8e0214 */
[----:B0-----:R-:W-:-:S05]  /*0fd0*/  @!P3 IADD3 R10, P2, PT, R27, R10, RZ ;  /* 0x0000000a1b0ab210 */ /* 0x001fca0007f5e0ff */
[----:B------:R-:W-:Y:S01]  /*0fe0*/  @!P3 IMAD.X R11, RZ, RZ, R11, P2 ;  /* 0x000000ffff0bb224 */ /* 0x000fe200010e060b */
[----:B------:R-:W-:-:S04]  /*0ff0*/  ISETP.NE.AND P2, PT, R21, RZ, PT ;  /* 0x000000ff1500720c */ /* 0x000fc80003f45270 */
[----:B------:R-:W2:Y:S09]  /*1000*/  @!P3 LDG.E.U8 R27, desc[UR4][R10.64] ;  /* 0x000000040a1bb981 */ /* 0x000eb2000c1e1100 */
[----:B------:R0:W3:Y:S01]  /*1010*/  @!P2 LDG.E.U8 R23, desc[UR4][R22.64] ;  /* 0x000000041617a981 */ /* 0x0000e2000c1e1100 */
[----:B------:R-:W-:-:S05]  /*1020*/  VIADD R21, R20, 0x1 ;  /* 0x0000000114157836 */ /* 0x000fca0000000000 */
[-C--:B0-----:R-:W-:Y:S02]  /*1030*/  LOP3.LUT R22, R3, R21.reuse, RZ, 0xfc, !PT ;  /* 0x0000001503167212 */ /* 0x081fe400078efcff */
[-C--:B------:R-:W-:Y:S02]  /*1040*/  LOP3.LUT R12, R4, R21.reuse, RZ, 0xfc, !PT ;  /* 0x00000015040c7212 */ /* 0x080fe400078efcff */
[----:B------:R-:W-:Y:S01]  /*1050*/  LOP3.LUT R10, R5, R21, RZ, 0xfc, !PT ;  /* 0x00000015050a7212 */ /* 0x000fe200078efcff */
[----:B---3--:R-:W-:Y:S01]  /*1060*/  @!P2 IMAD.IADD R2, R2, 0x1, R23 ;  /* 0x000000010202a824 */ /* 0x008fe200078e0217 */
[----:B------:R-:W-:-:S03]  /*1070*/  ISETP.GE.U32.AND P2, PT, R21, UR6, PT ;  /* 0x0000000615007c0c */ /* 0x000fc6000bf46070 */
[----:B------:R-:W-:Y:S01]  /*1080*/  @!P1 IMAD.IADD R2, R2, 0x1, R19 ;  /* 0x0000000102029824 */ /* 0x000fe200078e0213 */
[----:B------:R-:W-:-:S04]  /*1090*/  ISETP.GE.U32.OR P1, PT, R3, UR7, P2 ;  /* 0x0000000703007c0c */ /* 0x000fc80009726470 */
[----:B------:R-:W-:Y:S01]  /*10a0*/  ISETP.LT.OR P1, PT, R22, RZ, P1 ;  /* 0x000000ff1600720c */ /* 0x000fe20000f21670 */
[----:B----4-:R-:W-:Y:S01]  /*10b0*/  @!P0 IMAD.IADD R2, R2, 0x1, R13 ;  /* 0x0000000102028824 */ /* 0x010fe200078e020d */
[----:B------:R-:W-:-:S03]  /*10c0*/  ISETP.GE.U32.OR P0, PT, R4, UR7, P2 ;  /* 0x0000000704007c0c */ /* 0x000fc60009706470 */
[----:B-----5:R-:W-:Y:S01]  /*10d0*/  @P6 IMAD.IADD R2, R2, 0x1, R15 ;  /* 0x0000000102026824 */ /* 0x020fe200078e020f */
[----:B------:R-:W-:Y:S02]  /*10e0*/  ISETP.LT.OR P0, PT, R12, RZ, P0 ;  /* 0x000000ff0c00720c */ /* 0x000fe40000701670 */
[----:B------:R-:W-:-:S04]  /*10f0*/  ISETP.GE.U32.OR P6, PT, R5, UR7, P2 ;  /* 0x0000000705007c0c */ /* 0x000fc800097c6470 */
[----:B------:R-:W-:Y:S02]  /*1100*/  ISETP.LT.OR P6, PT, R10, RZ, P6 ;  /* 0x000000ff0a00720c */ /* 0x000fe400037c1670 */
[----:B------:R-:W0:Y:S01]  /*1110*/  @!P1 LDC.64 R10, c[0x0][0x380] ;  /* 0x0000e000ff0a9b82 */ /* 0x000e220000000a00 */
[----:B--2---:R-:W-:Y:S01]  /*1120*/  @!P5 IMAD.IADD R2, R2, 0x1, R17 ;  /* 0x000000010202d824 */ /* 0x004fe200078e0211 */
[----:B------:R-:W-:-:S03]  /*1130*/  ISETP.LT.OR P5, PT, R20, -0x1, P2 ;  /* 0xffffffff1400780c */ /* 0x000fc600017a1670 */
[----:B------:R-:W-:Y:S01]  /*1140*/  @!P4 IMAD.IADD R2, R2, 0x1, R25 ;  /* 0x000000010202c824 */ /* 0x000fe200078e0219 */
[----:B------:R-:W-:Y:S02]  /*1150*/  ISETP.GE.U32.OR P4, PT, R6, UR7, P2 ;  /* 0x0000000706007c0c */ /* 0x000fe40009786470 */
[----:B------:R-:W2:Y:S02]  /*1160*/  @!P0 LDC.64 R12, c[0x0][0x380] ;  /* 0x0000e000ff0c8b82 */ /* 0x000ea40000000a00 */
[----:B------:R-:W-:-:S06]  /*1170*/  ISETP.LT.OR P4, PT, R20, -0x1, P4 ;  /* 0xffffffff1400780c */ /* 0x000fcc0002781670 */
[----:B------:R-:W3:Y:S01]  /*1180*/  @!P6 LDC.64 R14, c[0x0][0x380] ;  /* 0x0000e000ff0eeb82 */ /* 0x000ee20000000a00 */
[----:B------:R-:W-:Y:S02]  /*1190*/  @!P1 IMAD R19, R3, UR6, R21 ;  /* 0x0000000603139c24 */ /* 0x000fe4000f8e0215 */
[----:B------:R-:W-:-:S05]  /*11a0*/  @!P3 IMAD.IADD R2, R2, 0x1, R27 ;  /* 0x000000010202b824 */ /* 0x000fca00078e021b */
[----:B------:R-:W4:Y:S01]  /*11b0*/  @!P5 LDC.64 R16, c[0x0][0x380] ;  /* 0x0000e000ff10db82 */ /* 0x000f220000000a00 */
[----:B0-----:R-:W-:Y:S01]  /*11c0*/  @!P1 IADD3 R10, P3, PT, R19, R10, RZ ;  /* 0x0000000a130a9210 */ /* 0x001fe20007f7e0ff */
[----:B------:R-:W-:-:S06]  /*11d0*/  @!P0 IMAD R23, R4, UR6, R21 ;  /* 0x0000000604178c24 */ /* 0x000fcc000f8e0215 */
[----:B------:R-:W0:Y:S01]  /*11e0*/  @!P4 LDC.64 R18, c[0x0][0x380] ;  /* 0x0000e000ff12cb82 */ /* 0x000e220000000a00 */
[----:B------:R-:W-:Y:S01]  /*11f0*/  @!P1 IMAD.X R11, RZ, RZ, R11, P3 ;  /* 0x000000ffff0b9224 */ /* 0x000fe200018e060b */
[----:B--2---:R-:W-:Y:S01]  /*1200*/  @!P0 IADD3 R12, P3, PT, R23, R12, RZ ;  /* 0x0000000c170c8210 */ /* 0x004fe20007f7e0ff */
[--C-:B------:R-:W-:Y:S02]  /*1210*/  @!P6 IMAD R25, R5, UR6, R21.reuse ;  /* 0x000000060519ec24 */ /* 0x100fe4000f8e0215 */
[----:B------:R-:W-:Y:S02]  /*1220*/  @!P5 IMAD R23, R0, UR6, R21 ;  /* 0x000000060017dc24 */ /* 0x000fe4000f8e0215 */
[----:B------:R-:W-:Y:S01]  /*1230*/  @!P0 IMAD.X R13, RZ, RZ, R13, P3 ;  /* 0x000000ffff0d8224 */ /* 0x000fe200018e060d */
[----:B---3--:R-:W-:-:S05]  /*1240*/  @!P6 IADD3 R24, P3, PT, R25, R14, RZ ;  /* 0x0000000e1918e210 */ /* 0x008fca0007f7e0ff */
[----:B------:R-:W-:Y:S01]  /*1250*/  @!P6 IMAD.X R25, RZ, RZ, R15, P3 ;  /* 0x000000ffff19e224 */ /* 0x000fe200018e060f */
[----:B------:R-:W-:Y:S01]  /*1260*/  P2R R22, PR, RZ, 0x2 ;  /* 0x00000002ff167803 */ /* 0x000fe20000000000 */
[----:B------:R-:W-:Y:S01]  /*1270*/  @!P4 IMAD R15, R6, UR6, R21 ;  /* 0x00000006060fcc24 */ /* 0x000fe2000f8e0215 */
[----:B----4-:R-:W-:Y:S01]  /*1280*/  @!P5 IADD3 R16, P3, PT, R23, R16, RZ ;  /* 0x000000101710d210 */ /* 0x010fe20007f7e0ff */
[----:B------:R-:W2:Y:S04]  /*1290*/  @!P0 LDG.E.U8 R13, desc[UR4][R12.64] ;  /* 0x000000040c0d8981 */ /* 0x000ea8000c1e1100 */
[----:B------:R-:W-:Y:S01]  /*12a0*/  @!P5 IMAD.X R17, RZ, RZ, R17, P3 ;  /* 0x000000ffff11d224 */ /* 0x000fe200018e0611 */
[----:B------:R-:W3:Y:S01]  /*12b0*/  @!P6 LDG.E.U8 R25, desc[UR4][R24.64] ;  /* 0x000000041819e981 */ /* 0x000ee2000c1e1100 */
[----:B0-----:R-:W-:-:S04]  /*12c0*/  @!P4 IADD3 R18, P3, PT, R15, R18, RZ ;  /* 0x000000120f12c210 */ /* 0x001fc80007f7e0ff */
[----:B------:R-:W4:Y:S01]  /*12d0*/  @!P5 LDG.E.U8 R17, desc[UR4][R16.64] ;  /* 0x000000041011d981 */ /* 0x000f22000c1e1100 */
[----:B------:R-:W-:Y:S01]  /*12e0*/  @!P4 IMAD.X R19, RZ, RZ, R19, P3 ;  /* 0x000000ffff13c224 */ /* 0x000fe200018e0613 */
[----:B------:R-:W-:-:S04]  /*12f0*/  ISETP.GE.U32.OR P3, PT, R7, UR7, P2 ;  /* 0x0000000707007c0c */ /* 0x000fc80009766470 */
[----:B------:R-:W-:Y:S01]  /*1300*/  ISETP.LT.OR P3, PT, R20, -0x1, P3 ;  /* 0xffffffff1400780c */ /* 0x000fe20001f61670 */
[----:B------:R-:W5:-:S12]  /*1310*/  @!P4 LDG.E.U8 R19, desc[UR4][R18.64] ;  /* 0x000000041213c981 */ /* 0x000f58000c1e1100 */
[----:B------:R-:W0:Y:S01]  /*1320*/  @!P3 LDC.64 R14, c[0x0][0x380] ;  /* 0x0000e000ff0ebb82 */ /* 0x000e220000000a00 */
[----:B------:R-:W-:Y:S01]  /*1330*/  ISETP.GE.U32.OR P2, PT, R8, UR7, P2 ;  /* 0x0000000708007c0c */ /* 0x000fe20009746470 */
[----:B------:R-:W-:-:S03]  /*1340*/  @!P3 IMAD R27, R7, UR6, R21 ;  /* 0x00000006071bbc24 */ /* 0x000fc6000f8e0215 */
[----:B------:R-:W-:Y:S02]  /*1350*/  ISETP.LT.OR P2, PT, R20, -0x1, P2 ;  /* 0xffffffff1400780c */ /* 0x000fe40001741670 */
        /* <DEDUP_REMOVED lines=11> */
[----:B0-----:R-:W-:Y:S01]  /*1410*/  LOP3.LUT R10, R3, R21, RZ, 0xfc, !PT ;  /* 0x00000015030a7212 */ /* 0x001fe200078efcff */
[----:B--2---:R-:W-:Y:S01]  /*1420*/  @!P1 IMAD.IADD R2, R2, 0x1, R11 ;  /* 0x0000000102029824 */ /* 0x004fe200078e020b */
[----:B------:R-:W-:-:S03]  /*1430*/  ISETP.GE.U32.AND P1, PT, R21, UR6, PT ;  /* 0x0000000615007c0c */ /* 0x000fc6000bf26070 */
[----:B------:R-:W-:Y:S01]  /*1440*/  @!P0 IMAD.IADD R2, R2, 0x1, R13 ;  /* 0x0000000102028824 */ /* 0x000fe200078e020d */
[----:B------:R-:W-:-:S03]  /*1450*/  ISETP.GE.U32.OR P0, PT, R3, UR7, P1 ;  /* 0x0000000703007c0c */ /* 0x000fc60008f06470 */
[----:B---3--:R-:W-:Y:S01]  /*1460*/  @!P6 IMAD.IADD R2, R2, 0x1, R25 ;  /* 0x000000010202e824 */ /* 0x008fe200078e0219 */
[----:B------:R-:W-:Y:S02]  /*1470*/  ISETP.LT.OR P0, PT, R10, RZ, P0 ;  /* 0x000000ff0a00720c */ /* 0x000fe40000701670 */
[CC--:B------:R-:W-:Y:S02]  /*1480*/  LOP3.LUT R10, R4.reuse, R21.reuse, RZ, 0xfc, !PT ;  /* 0x00000015040a7212 */ /* 0x0c0fe400078efcff */
[----:B------:R-:W-:Y:S01]  /*1490*/  ISETP.GE.U32.OR P6, PT, R4, UR7, P1 ;  /* 0x0000000704007c0c */ /* 0x000fe20008fc6470 */
[----:B----4-:R-:W-:Y:S01]  /*14a0*/  @!P5 IMAD.IADD R2, R2, 0x1, R17 ;  /* 0x000000010202d824 */ /* 0x010fe200078e0211 */
[C---:B------:R-:W-:Y:S02]  /*14b0*/  ISETP.GE.U32.OR P5, PT, R5.reuse, UR7, P1 ;  /* 0x0000000705007c0c */ /* 0x040fe40008fa6470 */
[----:B------:R-:W-:Y:S02]  /*14c0*/  ISETP.LT.OR P6, PT, R10, RZ, P6 ;  /* 0x000000ff0a00720c */ /* 0x000fe400037c1670 */
[----:B------:R-:W-:-:S04]  /*14d0*/  LOP3.LUT R10, R5, R21, RZ, 0xfc, !PT ;  /* 0x00000015050a7212 */ /* 0x000fc800078efcff */
[----:B------:R-:W-:Y:S02]  /*14e0*/  ISETP.LT.OR P5, PT, R10, RZ, P5 ;  /* 0x000000ff0a00720c */ /* 0x000fe40002fa1670 */
[----:B------:R-:W0:Y:S01]  /*14f0*/  @!P0 LDC.64 R10, c[0x0][0x380] ;  /* 0x0000e000ff0a8b82 */ /* 0x000e220000000a00 */
[----:B-----5:R-:W-:Y:S01]  /*1500*/  @!P4 IMAD.IADD R2, R2, 0x1, R19 ;  /* 0x000000010202c824 */ /* 0x020fe200078e0213 */
        /* <DEDUP_REMOVED lines=58> */
[----:B------:R-:W-:Y:S01]  /*18b0*/  LOP3.LUT R10, R5, R21, RZ, 0xfc, !PT ;  /* 0x00000015050a7212 */ /* 0x000fe200078efcff */
[----:B-----5:R-:W-:-:S03]  /*18c0*/  @!P3 IMAD.IADD R2, R2, 0x1, R19 ;  /* 0x000000010202b824 */ /* 0x020fc600078e0213 */
[----:B------:R-:W-:Y:S02]  /*18d0*/  ISETP.LT.OR P4, PT, R10, RZ, P4 ;  /* 0x000000ff0a00720c */ /* 0x000fe40002781670 */
[----:B------:R-:W0:Y:S01]  /*18e0*/  @!P6 LDC.64 R10, c[0x0][0x380] ;  /* 0x0000e000ff0aeb82 */ /* 0x000e220000000a00 */
[----:B------:R-:W-:Y:S01]  /*18f0*/  ISETP.LT.OR P3, PT, R20, -0x3, P0 ;  /* 0xfffffffd1400780c */ /* 0x000fe20000761670 */
[----:B------:R-:W-:Y:S01]  /*1900*/  @!P2 IMAD.IADD R2, R2, 0x1, R27 ;  /* 0x000000010202a824 */ /* 0x000fe200078e021b */
[----:B------:R-:W-:-:S05]  /*1910*/  ISETP.GE.U32.OR P2, PT, R6, UR7, P0 ;  /* 0x0000000706007c0c */ /* 0x000fca0008746470 */
[----:B------:R-:W2:Y:S01]  /*1920*/  @!P5 LDC.64 R12, c[0x0][0x380] ;  /* 0x0000e000ff0cdb82 */ /* 0x000ea20000000a00 */
[----:B------:R-:W-:-:S07]  /*1930*/  ISETP.LT.OR P2, PT, R20, -0x3, P2 ;  /* 0xfffffffd1400780c */ /* 0x000fce0001741670 */
        /* <DEDUP_REMOVED lines=12> */
[----:B------:R-:W-:-:S04]  /*1a00*/  @!P3 IMAD R5, R0, UR6, R21 ;  /* 0x000000060005bc24 */ /* 0x000fc8000f8e0215 */
[----:B------:R-:W-:Y:S01]  /*1a10*/  @!P4 IMAD.X R17, RZ, RZ, R17, P1 ;  /* 0x000000ffff11c224 */ /* 0x000fe200008e0611 */
[----:B------:R-:W-:Y:S01]  /*1a20*/  P2R R3, PR, RZ, 0x40 ;  /* 0x00000040ff037803 */ /* 0x000fe20000000000 */
[----:B------:R-:W2:Y:S01]  /*1a30*/  @!P5 LDG.E.U8 R13, desc[UR4][R12.64] ;  /* 0x000000040c0dd981 */ /* 0x000ea2000c1e1100 */
[----:B----4-:R-:W-:Y:S01]  /*1a40*/  @!P3 IADD3 R14, P1, PT, R5, R14, RZ ;  /* 0x0000000e050eb210 */ /* 0x010fe20007f3e0ff */
[----:B------:R-:W-:Y:S02]  /*1a50*/  @!P2 IMAD R5, R6, UR6, R21 ;  /* 0x000000060605ac24 */ /* 0x000fe4000f8e0215 */
[----:B------:R-:W3:Y:S02]  /*1a60*/  @!P4 LDG.E.U8 R17, desc[UR4][R16.64] ;  /* 0x000000041011c981 */ /* 0x000ee4000c1e1100 */
[----:B------:R-:W-:Y:S01]  /*1a70*/  @!P3 IMAD.X R15, RZ, RZ, R15, P1 ;  /* 0x000000ffff0fb224 */ /* 0x000fe200008e060f */
[----:B0-----:R-:W-:-:S05]  /*1a80*/  @!P2 IADD3 R18, P1, PT, R5, R18, RZ ;  /* 0x000000120512a210 */ /* 0x001fca0007f3e0ff */
[----:B------:R-:W4:Y:S01]  /*1a90*/  @!P3 LDG.E.U8 R15, desc[UR4][R14.64] ;  /* 0x000000040e0fb981 */ /* 0x000f22000c1e1100 */
[----:B------:R-:W-:Y:S01]  /*1aa0*/  @!P2 IMAD.X R19, RZ, RZ, R19, P1 ;  /* 0x000000ffff13a224 */ /* 0x000fe200008e0613 */
[----:B------:R-:W-:Y:S02]  /*1ab0*/  ISETP.GE.U32.OR P1, PT, R7, UR7, P0 ;  /* 0x0000000707007c0c */ /* 0x000fe40008726470 */
[----:B------:R-:W-:Y:S02]  /*1ac0*/  ISETP.GE.U32.OR P0, PT, R8, UR7, P0 ;  /* 0x0000000708007c0c */ /* 0x000fe40008706470 */
[C---:B------:R-:W-:Y:S01]  /*1ad0*/  ISETP.LT.OR P1, PT, R20.reuse, -0x3, P1 ;  /* 0xfffffffd1400780c */ /* 0x040fe20000f21670 */
[----:B------:R-:W5:Y:S01]  /*1ae0*/  @!P2 LDG.E.U8 R19, desc[UR4][R18.64] ;  /* 0x000000041213a981 */ /* 0x000f62000c1e1100 */
[----:B------:R-:W-:-:S11]  /*1af0*/  ISETP.LT.OR P0, PT, R20, -0x3, P0 ;  /* 0xfffffffd1400780c */ /* 0x000fd60000701670 */
[----:B------:R-:W0:Y:S08]  /*1b00*/  @!P1 LDC.64 R4, c[0x0][0x380] ;  /* 0x0000e000ff049b82 */ /* 0x000e300000000a00 */
[----:B------:R-:W1:Y:S01]  /*1b10*/  @!P0 LDC.64 R22, c[0x0][0x380] ;  /* 0x0000e000ff168b82 */ /* 0x000e620000000a00 */
[----:B------:R-:W-:-:S05]  /*1b20*/  @!P1 IMAD R7, R7, UR6, R21 ;  /* 0x0000000607079c24 */ /* 0x000fca000f8e0215 */
[----:B0-----:R-:W-:Y:S01]  /*1b30*/  @!P1 IADD3 R4, P6, PT, R7, R4, RZ ;  /* 0x0000000407049210 */ /* 0x001fe20007fde0ff */
[----:B------:R-:W-:-:S04]  /*1b40*/  @!P0 IMAD R7, R8, UR6, R21 ;  /* 0x0000000608078c24 */ /* 0x000fc8000f8e0215 */
[----:B------:R-:W-:Y:S01]  /*1b50*/  @!P1 IMAD.X R5, RZ, RZ, R5, P6 ;  /* 0x000000ffff059224 */ /* 0x000fe200030e0605 */
[----:B-1----:R-:W-:-:S05]  /*1b60*/  @!P0 IADD3 R6, P6, PT, R7, R22, RZ ;  /* 0x0000001607068210 */ /* 0x002fca0007fde0ff */
[----:B------:R-:W5:Y:S01]  /*1b70*/  @!P1 LDG.E.U8 R5, desc[UR4][R4.64] ;  /* 0x0000000404059981 */ /* 0x000f62000c1e1100 */
[----:B------:R-:W-:Y:S01]  /*1b80*/  @!P0 IMAD.X R7, RZ, RZ, R23, P6 ;  /* 0x000000ffff078224 */ /* 0x000fe200030e0617 */
[----:B------:R-:W-:-:S05]  /*1b90*/  ISETP.NE.AND P6, PT, R3, RZ, PT ;  /* 0x000000ff0300720c */ /* 0x000fca0003fc5270 */
[----:B------:R-:W5:Y:S08]  /*1ba0*/  @!P0 LDG.E.U8 R7, desc[UR4][R6.64] ;  /* 0x0000000406078981 */ /* 0x000f70000c1e1100 */
[----:B------:R-:W2:Y:S02]  /*1bb0*/  @!P6 LDG.E.U8 R11, desc[UR4][R10.64] ;  /* 0x000000040a0be981 */ /* 0x000ea4000c1e1100 */
[----:B--2---:R-:W-:-:S04]  /*1bc0*/  @!P6 IMAD.IADD R2, R2, 0x1, R11 ;  /* 0x000000010202e824 */ /* 0x004fc800078e020b */
[----:B------:R-:W-:-:S04]  /*1bd0*/  @!P5 IMAD.IADD R2, R2, 0x1, R13 ;  /* 0x000000010202d824 */ /* 0x000fc800078e020d */
[----:B---3--:R-:W-:-:S04]  /*1be0*/  @!P4 IMAD.IADD R2, R2, 0x1, R17 ;  /* 0x000000010202c824 */ /* 0x008fc800078e0211 */
[----:B----4-:R-:W-:-:S04]  /*1bf0*/  @!P3 IMAD.IADD R2, R2, 0x1, R15 ;  /* 0x000000010202b824 */ /* 0x010fc800078e020f */
[----:B-----5:R-:W-:-:S04]  /*1c00*/  @!P2 IMAD.IADD R2, R2, 0x1, R19 ;  /* 0x000000010202a824 */ /* 0x020fc800078e0213 */
[----:B------:R-:W-:-:S04]  /*1c10*/  @!P1 IMAD.IADD R2, R2, 0x1, R5 ;  /* 0x0000000102029824 */ /* 0x000fc800078e0205 */
[----:B------:R-:W-:-:S05]  /*1c20*/  @!P0 IMAD.IADD R2, R2, 0x1, R7 ;  /* 0x0000000102028824 */ /* 0x000fca00078e0207 */
[----:B------:R-:W-:-:S05]  /*1c30*/  LOP3.LUT R0, R2, 0xffff, RZ, 0xc0, !PT ;  /* 0x0000ffff02007812 */ /* 0x000fca00078ec0ff */
[----:B------:R-:W-:-:S05]  /*1c40*/  IMAD R0, R0, 0x4e5f, RZ ;  /* 0x00004e5f00007824 */ /* 0x000fca00078e02ff */
[----:B------:R-:W-:-:S05]  /*1c50*/  SHF.R.U32.HI R0, RZ, 0x10, R0 ;  /* 0x00000010ff007819 */ /* 0x000fca0000011600 */
[----:B------:R-:W-:-:S05]  /*1c60*/  IMAD.MOV R3, RZ, RZ, -R0 ;  /* 0x000000ffff037224 */ /* 0x000fca00078e0a00 */
[----:B------:R-:W-:-:S05]  /*1c70*/  PRMT R3, R3, 0x7710, RZ ;  /* 0x0000771003037816 */ /* 0x000fca00000000ff */
[----:B------:R-:W-:-:S05]  /*1c80*/  IMAD.IADD R2, R3, 0x1, R2 ;  /* 0x0000000103027824 */ /* 0x000fca00078e0202 */
[----:B------:R-:W-:-:S04]  /*1c90*/  LOP3.LUT R3, R2, 0xffff, RZ, 0xc0, !PT ;  /* 0x0000ffff02037812 */ /* 0x000fc800078ec0ff */
[----:B------:R-:W-:Y:S02]  /*1ca0*/  LEA.HI R0, R3, R0, RZ, 0x1f ;  /* 0x0000000003007211 */ /* 0x000fe400078ff8ff */
[----:B------:R-:W-:Y:S02]  /*1cb0*/  IADD3 R2, P0, PT, R9, UR8, RZ ;  /* 0x0000000809027c10 */ /* 0x000fe4000ff1e0ff */
[----:B------:R-:W-:-:S03]  /*1cc0*/  LOP3.LUT R0, R0, 0xffff, RZ, 0xc0, !PT ;  /* 0x0000ffff00007812 */ /* 0x000fc600078ec0ff */
[----:B------:R-:W-:Y:S01]  /*1cd0*/  IMAD.X R3, RZ, RZ, UR9, P0 ;  /* 0x00000009ff037e24 */ /* 0x000fe200080e06ff */
[----:B------:R-:W-:-:S05]  /*1ce0*/  SHF.R.U32.HI R5, RZ, 0x5, R0 ;  /* 0x00000005ff057819 */ /* 0x000fca0000011600 */
[----:B------:R-:W-:Y:S01]  /*1cf0*/  STG.E.U8 desc[UR4][R2.64], R5 ;  /* 0x0000000502007986 */ /* 0x000fe2000c101104 */
[----:B------:R-:W-:Y:S05]  /*1d00*/  EXIT ;  /* 0x000000000000794d */ /* 0x000fea0003800000 */
.L_x_0:
[----:B------:R-:W-:-:S00]  /*1d10*/  BRA `(.L_x_0) ;  /* 0xfffffffc00fc7947 */ /* 0x000fc0000383ffff */
[----:B------:R-:W-:-:S00]  /*1d20*/  NOP ;  /* 0x0000000000007918 */ /* 0x000fc00000000000 */
        /* <DEDUP_REMOVED lines=13> */
.L_x_1:


//--------------------- .nv.shared.reserved.0     --------------------------
	.section	.nv.shared.reserved.0,"aw",@nobits
	.weak		__nv_reservedSMEM_offset_0_alias
	.size		__nv_reservedSMEM_offset_0_alias, 0, 64
	.other		__nv_reservedSMEM_offset_0_alias,@"STO_CUDA_RESERVED_SHARED STV_DEFAULT"
__nv_reservedSMEM_offset_0_alias:
	.zero		0
	.zero		64


//--------------------- .nv.constant0._Z11blur_kernelPhS_jj --------------------------
	.section	.nv.constant0._Z11blur_kernelPhS_jj,"a",@progbits
	.sectionflags	@""
	.align	4
.nv.constant0._Z11blur_kernelPhS_jj:
	.zero		920


//--------------------- SYMBOLS --------------------------

	.type		.nv.reservedSmem.offset0,@object
	.size		.nv.reservedSmem.offset0,0x4
